	.target	sm_100a

	.elftype	@"ET_EXEC"


//--------------------- .note.nv.tkinfo           --------------------------
	.section	.note.nv.tkinfo,"",@"SHT_NOTE"
	.sectionflags	@"SHF_NOTE_NV_TKINFO"
	.tkinfo
        /*0018*/ 	.word	0x00000081
        /*0030*/ 	.string	""
        /*0030*/ 	.string	"ptxas-blackwell"
        /*0030*/ 	.string	"Cuda compilation tools, release 12.9, V12.9.86"
        /*0030*/ 	.string	"Build cuda_12.9.r12.9/compiler.36037853_0"
        /*0030*/ 	.string	"-v  -suppress-debug-info  -lineinfo  -arch sm_100a "



//--------------------- .note.nv.cuver            --------------------------
	.section	.note.nv.cuver,"",@"SHT_NOTE"
	.sectionflags	@"SHF_NOTE_NV_CUVER"
        /*0018*/ 	.short	0x0001
        /*001a*/ 	.short	0x0064
        /*001c*/ 	.short	0x0001
        /*001e*/ 	.short	0x0000
        /*0020*/ 	.short	0x0001
        /*0022*/ 	.short	0x0000


//--------------------- .nv.info                  --------------------------
	.section	.nv.info,"",@"SHT_CUDA_INFO"
	.align	4


	//----- nvinfo : EIATTR_REGCOUNT
	.align		4
        /*0000*/ 	.byte	0x04, 0x2f
        /*0002*/ 	.short	(.L_4 - .L_3)
	.align		4
.L_3:
        /*0004*/ 	.word	index@(gluon_tcgen05)
        /*0008*/ 	.word	0x00000027


	//----- nvinfo : EIATTR_FRAME_SIZE
	.align		4
.L_4:
        /*000c*/ 	.byte	0x04, 0x11
        /*000e*/ 	.short	(.L_6 - .L_5)
	.align		4
.L_5:
        /*0010*/ 	.word	index@($__internal_2_$__cuda_sm10x_tcgen05_guardrail_trap_unallocated_columns_being_dealloced)
        /*0014*/ 	.word	0x00000000


	//----- nvinfo : EIATTR_FRAME_SIZE
	.align		4
.L_6:
        /*0018*/ 	.byte	0x04, 0x11
        /*001a*/ 	.short	(.L_8 - .L_7)
	.align		4
.L_7:
        /*001c*/ 	.word	index@($__internal_1_$__cuda_sm10x_tcgen05_guardrail_trap_phase_invalid_during_alloc)
        /*0020*/ 	.word	0x00000000


	//----- nvinfo : EIATTR_FRAME_SIZE
	.align		4
.L_8:
        /*0024*/ 	.byte	0x04, 0x11
        /*0026*/ 	.short	(.L_10 - .L_9)
	.align		4
.L_9:
        /*0028*/ 	.word	index@($__internal_0_$__cuda_sm10x_tcgen05_guardrail_trap_col_being_dealloced_not_returned_by_alloc)
        /*002c*/ 	.word	0x00000000


	//----- nvinfo : EIATTR_FRAME_SIZE
	.align		4
.L_10:
        /*0030*/ 	.byte	0x04, 0x11
        /*0032*/ 	.short	(.L_12 - .L_11)
	.align		4
.L_11:
        /*0034*/ 	.word	index@(gluon_tcgen05)
        /*0038*/ 	.word	0x00000000


	//----- nvinfo : EIATTR_MIN_STACK_SIZE
	.align		4
.L_12:
        /*003c*/ 	.byte	0x04, 0x12
        /*003e*/ 	.short	(.L_14 - .L_13)
	.align		4
.L_13:
        /*0040*/ 	.word	index@(gluon_tcgen05)
        /*0044*/ 	.word	0x00000000
.L_14:


//--------------------- .nv.info.gluon_tcgen05    --------------------------
	.section	.nv.info.gluon_tcgen05,"",@"SHT_CUDA_INFO"
	.sectionflags	@""
	.align	4


	//----- nvinfo : EIATTR_CUDA_API_VERSION
	.align		4
        /*0000*/ 	.byte	0x04, 0x37
        /*0002*/ 	.short	(.L_16 - .L_15)
.L_15:
        /*0004*/ 	.word	0x00000081


	//----- nvinfo : EIATTR_KPARAM_INFO
	.align		4
.L_16:
        /*0008*/ 	.byte	0x04, 0x17
        /*000a*/ 	.short	(.L_18 - .L_17)
.L_17:
        /*000c*/ 	.word	0x00000000
        /*0010*/ 	.short	0x000a
        /*0012*/ 	.short	0x0048
        /*0014*/ 	.byte	0x00, 0xf4, 0x21, 0x00


	//----- nvinfo : EIATTR_KPARAM_INFO
	.align		4
.L_18:
        /*0018*/ 	.byte	0x04, 0x17
        /*001a*/ 	.short	(.L_20 - .L_19)
.L_19:
        /*001c*/ 	.word	0x00000000
        /*0020*/ 	.short	0x0009
        /*0022*/ 	.short	0x0040
        /*0024*/ 	.byte	0x00, 0xf4, 0x21, 0x00


	//----- nvinfo : EIATTR_KPARAM_INFO
	.align		4
.L_20:
        /*0028*/ 	.byte	0x04, 0x17
        /*002a*/ 	.short	(.L_22 - .L_21)
.L_21:
        /*002c*/ 	.word	0x00000000
        /*0030*/ 	.short	0x0008
        /*0032*/ 	.short	0x0038
        /*0034*/ 	.byte	0x00, 0xf0, 0x21, 0x00


	//----- nvinfo : EIATTR_KPARAM_INFO
	.align		4
.L_22:
        /*0038*/ 	.byte	0x04, 0x17
        /*003a*/ 	.short	(.L_24 - .L_23)
.L_23:
        /*003c*/ 	.word	0x00000000
        /*0040*/ 	.short	0x0007
        /*0042*/ 	.short	0x0030
        /*0044*/ 	.byte	0x00, 0xf0, 0x21, 0x00


	//----- nvinfo : EIATTR_KPARAM_INFO
	.align		4
.L_24:
        /*0048*/ 	.byte	0x04, 0x17
        /*004a*/ 	.short	(.L_26 - .L_25)
.L_25:
        /*004c*/ 	.word	0x00000000
        /*0050*/ 	.short	0x0006
        /*0052*/ 	.short	0x0028
        /*0054*/ 	.byte	0x00, 0xf0, 0x21, 0x00


	//----- nvinfo : EIATTR_KPARAM_INFO
	.align		4
.L_26:
        /*0058*/ 	.byte	0x04, 0x17
        /*005a*/ 	.short	(.L_28 - .L_27)
.L_27:
        /*005c*/ 	.word	0x00000000
        /*0060*/ 	.short	0x0005
        /*0062*/ 	.short	0x0020
        /*0064*/ 	.byte	0x00, 0xf0, 0x11, 0x00


	//----- nvinfo : EIATTR_KPARAM_INFO
	.align		4
.L_28:
        /*0068*/ 	.byte	0x04, 0x17
        /*006a*/ 	.short	(.L_30 - .L_29)
.L_29:
        /*006c*/ 	.word	0x00000000
        /*0070*/ 	.short	0x0004
        /*0072*/ 	.short	0x001c
        /*0074*/ 	.byte	0x00, 0xf0, 0x11, 0x00


	//----- nvinfo : EIATTR_KPARAM_INFO
	.align		4
.L_30:
        /*0078*/ 	.byte	0x04, 0x17
        /*007a*/ 	.short	(.L_32 - .L_31)
.L_31:
        /*007c*/ 	.word	0x00000000
        /*0080*/ 	.short	0x0003
        /*0082*/ 	.short	0x0018
        /*0084*/ 	.byte	0x00, 0xf0, 0x11, 0x00


	//----- nvinfo : EIATTR_KPARAM_INFO
	.align		4
.L_32:
        /*0088*/ 	.byte	0x04, 0x17
        /*008a*/ 	.short	(.L_34 - .L_33)
.L_33:
        /*008c*/ 	.word	0x00000000
        /*0090*/ 	.short	0x0002
        /*0092*/ 	.short	0x0010
        /*0094*/ 	.byte	0x00, 0xf4, 0x21, 0x00


	//----- nvinfo : EIATTR_KPARAM_INFO
	.align		4
.L_34:
        /*0098*/ 	.byte	0x04, 0x17
        /*009a*/ 	.short	(.L_36 - .L_35)
.L_35:
        /*009c*/ 	.word	0x00000000
        /*00a0*/ 	.short	0x0001
        /*00a2*/ 	.short	0x0008
        /*00a4*/ 	.byte	0x00, 0xf4, 0x21, 0x00


	//----- nvinfo : EIATTR_KPARAM_INFO
	.align		4
.L_36:
        /*00a8*/ 	.byte	0x04, 0x17
        /*00aa*/ 	.short	(.L_38 - .L_37)
.L_37:
        /*00ac*/ 	.word	0x00000000
        /*00b0*/ 	.short	0x0000
        /*00b2*/ 	.short	0x0000
        /*00b4*/ 	.byte	0x00, 0xf4, 0x21, 0x00


	//----- nvinfo : EIATTR_AT_ENTRY_FRAGMENTS
	.align		4
.L_38:
        /*00b8*/ 	.byte	0x04, 0x4f
        /*00ba*/ 	.short	(.L_40 - .L_39)


	//   ....[0]....
.L_39:
        /*00bc*/ 	.word	0x00000004


	//----- nvinfo : EIATTR_RESERVED_SMEM_USED
	.align		4
.L_40:
        /*00c0*/ 	.byte	0x01, 0x41
	.zero		2


	//----- nvinfo : EIATTR_SPARSE_MMA_MASK
	.align		4
        /*00c4*/ 	.byte	0x03, 0x50
        /*00c6*/ 	.short	0x0000


	//----- nvinfo : EIATTR_TCGEN05_1CTA_USED
	.align		4
        /*00c8*/ 	.byte	0x01, 0x51
	.zero		2


	//----- nvinfo : EIATTR_MAXREG_COUNT
	.align		4
        /*00cc*/ 	.byte	0x03, 0x1b
        /*00ce*/ 	.short	0x00ff


	//----- nvinfo : EIATTR_NUM_BARRIERS
	.align		4
        /*00d0*/ 	.byte	0x02, 0x4c
        /*00d2*/ 	.byte	0x01
	.zero		1


	//----- nvinfo : EIATTR_INT_WARP_WIDE_INSTR_OFFSETS
	.align		4
        /*00d4*/ 	.byte	0x04, 0x31
        /*00d6*/ 	.short	(.L_42 - .L_41)


	//   ....[0]....
.L_41:
        /*00d8*/ 	.word	0x000016a0


	//   ....[1]....
        /*00dc*/ 	.word	0x000016c0


	//   ....[2]....
        /*00e0*/ 	.word	0x00001740


	//   ....[3]....
        /*00e4*/ 	.word	0x00001860


	//   ....[4]....
        /*00e8*/ 	.word	0x00001870


	//   ....[5]....
        /*00ec*/ 	.word	0x00001880


	//   ....[6]....
        /*00f0*/ 	.word	0x00001890


	//   ....[7]....
        /*00f4*/ 	.word	0x00001ac0


	//   ....[8]....
        /*00f8*/ 	.word	0x00001ad0


	//   ....[9]....
        /*00fc*/ 	.word	0x00001bf0


	//   ....[10]....
        /*0100*/ 	.word	0x00001c00


	//   ....[11]....
        /*0104*/ 	.word	0x00001c50


	//   ....[12]....
        /*0108*/ 	.word	0x00001c90


	//   ....[13]....
        /*010c*/ 	.word	0x00001dc0


	//   ....[14]....
        /*0110*/ 	.word	0x00001dd0


	//   ....[15]....
        /*0114*/ 	.word	0x00002000


	//   ....[16]....
        /*0118*/ 	.word	0x00002010


	//   ....[17]....
        /*011c*/ 	.word	0x00002370


	//   ....[18]....
        /*0120*/ 	.word	0x000023c0


	//----- nvinfo : EIATTR_COOP_GROUP_MASK_REGIDS
	.align		4
.L_42:
        /*0124*/ 	.byte	0x04, 0x29
        /*0126*/ 	.short	(.L_44 - .L_43)


	//   ....[0]....
.L_43:
        /*0128*/ 	.word	0xffffffff


	//   ....[1]....
        /*012c*/ 	.word	0xffffffff


	//   ....[2]....
        /*0130*/ 	.word	0xffffffff


	//   ....[3]....
        /*0134*/ 	.word	0xffffffff


	//   ....[4]....
        /*0138*/ 	.word	0xffffffff


	//   ....[5]....
        /*013c*/ 	.word	0xffffffff


	//   ....[6]....
        /*0140*/ 	.word	0xffffffff


	//   ....[7]....
        /*0144*/ 	.word	0xffffffff


	//   ....[8]....
        /*0148*/ 	.word	0xffffffff


	//   ....[9]....
        /*014c*/ 	.word	0xffffffff


	//----- nvinfo : EIATTR_COOP_GROUP_INSTR_OFFSETS
	.align		4
.L_44:
        /*0150*/ 	.byte	0x04, 0x28
        /*0152*/ 	.short	(.L_46 - .L_45)


	//   ....[0]....
.L_45:
        /*0154*/ 	.word	0x00000050


	//   ....[1]....
        /*0158*/ 	.word	0x00000310


	//   ....[2]....
        /*015c*/ 	.word	0x000004f0


	//   ....[3]....
        /*0160*/ 	.word	0x00000980


	//   ....[4]....
        /*0164*/ 	.word	0x00000ac0


	//   ....[5]....
        /*0168*/ 	.word	0x00000fa0


	//   ....[6]....
        /*016c*/ 	.word	0x000010e0


	//   ....[7]....
        /*0170*/ 	.word	0x00001530


	//   ....[8]....
        /*0174*/ 	.word	0x00002200


	//   ....[9]....
        /*0178*/ 	.word	0x00002470


	//----- nvinfo : EIATTR_VRC_CTA_INIT_COUNT
	.align		4
.L_46:
        /*017c*/ 	.byte	0x02, 0x4a
        /*017e*/ 	.byte	0x80
	.zero		1


	//----- nvinfo : EIATTR_MBARRIER_INSTR_OFFSETS
	.align		4
        /*0180*/ 	.byte	0x04, 0x39
        /*0182*/ 	.short	(.L_48 - .L_47)


	//   ....[0]....
.L_47:
        /*0184*/ 	.word	0x00001760
        /*0188*/ 	.word	0x000000ff
        /*018c*/ 	.word	0x00002000
        /*0190*/ 	.short	0x0100
        /*0192*/ 	.byte	0x08
	.zero		1


	//   ....[1]....
        /*0194*/ 	.word	0x00001770
        /*0198*/ 	.word	0x000000ff
        /*019c*/ 	.word	0x00002010
        /*01a0*/ 	.short	0x0100
        /*01a2*/ 	.byte	0x08
	.zero		1


	//   ....[2]....
        /*01a4*/ 	.word	0x000019e0
        /*01a8*/ 	.word	0x000000ff
        /*01ac*/ 	.word	0x00002000
        /*01b0*/ 	.short	0x010a
        /*01b2*/ 	.byte	0x08
	.zero		1


	//   ....[3]....
        /*01b4*/ 	.word	0x00001b20
        /*01b8*/ 	.word	0x000000ff
        /*01bc*/ 	.word	0x00002010
        /*01c0*/ 	.short	0x010a
        /*01c2*/ 	.byte	0x08
	.zero		1


	//   ....[4]....
        /*01c4*/ 	.word	0x00001d00
        /*01c8*/ 	.word	0x000000ff
        /*01cc*/ 	.word	0x00002000
        /*01d0*/ 	.short	0x010a
        /*01d2*/ 	.byte	0x08
	.zero		1


	//   ....[5]....
        /*01d4*/ 	.word	0x00001e10
        /*01d8*/ 	.word	0x000000ff
        /*01dc*/ 	.word	0x00002010
        /*01e0*/ 	.short	0x010a
        /*01e2*/ 	.byte	0x08
	.zero		1


	//   ....[6]....
        /*01e4*/ 	.word	0x00001eb0
        /*01e8*/ 	.word	0x000000ff
        /*01ec*/ 	.word	0x00002000
        /*01f0*/ 	.short	0x0108
        /*01f2*/ 	.byte	0x08
	.zero		1


	//   ....[7]....
        /*01f4*/ 	.word	0x00001ec0
        /*01f8*/ 	.word	0x000000ff
        /*01fc*/ 	.word	0x00002010
        /*0200*/ 	.short	0x0108
        /*0202*/ 	.byte	0x08
	.zero		1


	//   ....[8]....
        /*0204*/ 	.word	0x00002490
        /*0208*/ 	.word	0x000000ff
        /*020c*/ 	.word	0x00002000
        /*0210*/ 	.short	0x010a
        /*0212*/ 	.byte	0x08
	.zero		1


	//   ....[9]....
        /*0214*/ 	.word	0x000024c0
        /*0218*/ 	.word	0x000000ff
        /*021c*/ 	.word	0x00002010
        /*0220*/ 	.short	0x010a
        /*0222*/ 	.byte	0x08
	.zero		1


	//   ....[10]....
        /*0224*/ 	.word	0x000024f0
        /*0228*/ 	.word	0x000000ff
        /*022c*/ 	.word	0x00002000
        /*0230*/ 	.short	0x010a
        /*0232*/ 	.byte	0x08
	.zero		1


	//   ....[11]....
        /*0234*/ 	.word	0x00002520
        /*0238*/ 	.word	0x000000ff
        /*023c*/ 	.word	0x00002010
        /*0240*/ 	.short	0x010a
        /*0242*/ 	.byte	0x08
	.zero		1


	//----- nvinfo : EIATTR_NUM_MBARRIERS
	.align		4
.L_48:
        /*0244*/ 	.byte	0x03, 0x38
        /*0246*/ 	.short	0x0002


	//----- nvinfo : EIATTR_EXIT_INSTR_OFFSETS
	.align		4
        /*0248*/ 	.byte	0x04, 0x1c
        /*024a*/ 	.short	(.L_50 - .L_49)


	//   ....[0]....
.L_49:
        /*024c*/ 	.word	0x00002480


	//----- nvinfo : EIATTR_REQNTID
	.align		4
.L_50:
        /*0250*/ 	.byte	0x04, 0x10
        /*0252*/ 	.short	(.L_52 - .L_51)
.L_51:
        /*0254*/ 	.word	0x00000080
        /*0258*/ 	.word	0x00000001
        /*025c*/ 	.word	0x00000001


	//----- nvinfo : EIATTR_CRS_STACK_SIZE
	.align		4
.L_52:
        /*0260*/ 	.byte	0x04, 0x1e
        /*0262*/ 	.short	(.L_54 - .L_53)
.L_53:
        /*0264*/ 	.word	0x00000000


	//----- nvinfo : EIATTR_CBANK_PARAM_SIZE
	.align		4
.L_54:
        /*0268*/ 	.byte	0x03, 0x19
        /*026a*/ 	.short	0x0050


	//----- nvinfo : EIATTR_PARAM_CBANK
	.align		4
        /*026c*/ 	.byte	0x04, 0x0a
        /*026e*/ 	.short	(.L_56 - .L_55)
	.align		4
.L_55:
        /*0270*/ 	.word	index@(.nv.constant0.gluon_tcgen05)
        /*0274*/ 	.short	0x0380
        /*0276*/ 	.short	0x0050


	//----- nvinfo : EIATTR_SW_WAR
	.align		4
.L_56:
        /*0278*/ 	.byte	0x04, 0x36
        /*027a*/ 	.short	(.L_58 - .L_57)
.L_57:
        /*027c*/ 	.word	0x00000008
.L_58:


//--------------------- .nv.compat                --------------------------
	.section	.nv.compat,"",@"SHT_CUDA_COMPAT_INFO"
	.align	4
        /*0000*/ 	.byte	0x02, 0x02, 0x02, 0x00, 0x02, 0x05, 0x05, 0x00, 0x02, 0x03, 0x03, 0x00, 0x02, 0x06, 0x01, 0x00


//--------------------- .nv.callgraph             --------------------------
	.section	.nv.callgraph,"",@"SHT_CUDA_CALLGRAPH"
	.align	4
	.sectionentsize	8
	.align		4
        /*0000*/ 	.word	0x00000000
	.align		4
        /*0004*/ 	.word	0xffffffff
	.align		4
        /*0008*/ 	.word	0x00000000
	.align		4
        /*000c*/ 	.word	0xfffffffe
	.align		4
        /*0010*/ 	.word	0x00000000
	.align		4
        /*0014*/ 	.word	0xfffffffd
	.align		4
        /*0018*/ 	.word	0x00000000
	.align		4
        /*001c*/ 	.word	0xfffffffc


//--------------------- .text.gluon_tcgen05       --------------------------
	.section	.text.gluon_tcgen05,"ax",@progbits
	.align	128
        .global         gluon_tcgen05
        .type           gluon_tcgen05,@function
        .size           gluon_tcgen05,(.L_x_74 - gluon_tcgen05)
        .other          gluon_tcgen05,@"STO_CUDA_ENTRY STV_DEFAULT"
gluon_tcgen05:
.text.gluon_tcgen05:
[----:B------:R-:W1:Y:S01]  /*0000*/  LDC R1, c[0x0][0x37c] ;  /* 0x0000df00ff017b82 */ /* 0x000e620000000800 */
[----:B------:R-:W2:Y:S02]  /*0010*/  S2R R0, SR_TID.X ;  /* 0x0000000000007919 */ /* 0x000ea40000002100 */
[----:B--2---:R-:W-:-:S13]  /*0020*/  ISETP.GE.U32.AND P2, PT, R0, 0x20, PT ;  /* 0x000000200000780c */ /* 0x004fda0003f46070 */
[----:B------:R-:W-:Y:S05]  /*0030*/  @P2 BRA `(.L_x_0) ;  /* 0x0000000000b82947 */ /* 0x000fea0003800000 */
[----:B------:R-:W2:Y:S01]  /*0040*/  S2UR UR6, SR_CgaCtaId ;  /* 0x00000000000679c3 */ /* 0x000ea20000008800 */
[----:B------:R-:W-:Y:S01]  /*0050*/  NOP ;  /* 0x0000000000007918 */ /* 0x000fe20000000000 */
[----:B------:R-:W-:Y:S02]  /*0060*/  UMOV UR4, 0x40 ;  /* 0x0000004000047882 */ /* 0x000fe40000000000 */
[----:B--2---:R-:W-:-:S09]  /*0070*/  ULEA UR4, UR6, UR4, 0x18 ;  /* 0x0000000406047291 */ /* 0x004fd2000f8ec0ff */
[----:B------:R-:W2:Y:S01]  /*0080*/  LDS.U8 R2, [UR4] ;  /* 0x00000004ff027984 */ /* 0x000ea20008000000 */
[----:B------:R-:W-:Y:S02]  /*0090*/  UMOV UR4, 0x400 ;  /* 0x0000040000047882 */ /* 0x000fe40000000000 */
[----:B------:R-:W-:Y:S01]  /*00a0*/  ULEA UR4, UR6, UR4, 0x18 ;  /* 0x0000000406047291 */ /* 0x000fe2000f8ec0ff */
[----:B--2---:R-:W-:-:S13]  /*00b0*/  ISETP.NE.AND P0, PT, R2, RZ, PT ;  /* 0x000000ff0200720c */ /* 0x004fda0003f05270 */
[----:B------:R-:W-:Y:S05]  /*00c0*/  @P0 BRA `(.L_x_1) ;  /* 0x00000000007c0947 */ /* 0x000fea0003800000 */
[----:B------:R-:W-:-:S13]  /*00d0*/  ELECT P0, URZ, PT ;  /* 0x0000000000ff782f */ /* 0x000fda0003800000 */
[----:B------:R-:W-:Y:S05]  /*00e0*/  @!P0 BRA `(.L_x_2) ;  /* 0x0000000000848947 */ /* 0x000fea0003800000 */
[----:B------:R-:W-:Y:S01]  /*00f0*/  UMOV UR5, 0x2 ;  /* 0x0000000200057882 */ /* 0x000fe20000000000 */
[----:B------:R-:W-:Y:S02]  /*0100*/  IMAD.MOV.U32 R5, RZ, RZ, 0x1 ;  /* 0x00000001ff057424 */ /* 0x000fe400078e00ff */
[----:B------:R-:W-:Y:S02]  /*0110*/  IMAD.MOV.U32 R3, RZ, RZ, 0x3 ;  /* 0x00000003ff037424 */ /* 0x000fe400078e00ff */
[----:B------:R-:W-:Y:S04]  /*0120*/  DEPBAR.LE SB2, 0x36 ;  /* 0x0000ad800000791a */ /* 0x000fe80000000000 */
[----:B------:R-:W2:Y:S02]  /*0130*/  UTCATOMSWS.FIND_AND_SET.ALIGN UP0, UR5, UR5 ;  /* 0x00000005000575e3 */ /* 0x000ea40008000800 */
[----:B--2---:R-:W-:-:S04]  /*0140*/  PLOP3.LUT P0, PT, PT, PT, UP0, 0x80, 0x8 ;  /* 0x000000000008781c */ /* 0x004fc80003f0f008 */
[----:B------:R-:W-:-:S04]  /*0150*/  SEL R2, RZ, 0xffffffff, !P0 ;  /* 0xffffffffff027807 */ /* 0x000fc80004000000 */
[----:B------:R-:W-:Y:S01]  /*0160*/  ISETP.NE.AND P0, PT, R2, RZ, PT ;  /* 0x000000ff0200720c */ /* 0x000fe20003f05270 */
[----:B------:R-:W-:-:S12]  /*0170*/  IMAD.U32 R2, RZ, RZ, UR5 ;  /* 0x00000005ff027e24 */ /* 0x000fd8000f8e00ff */
[----:B------:R-:W-:Y:S05]  /*0180*/  @P0 BRA `(.L_x_3) ;  /* 0x0000000000240947 */ /* 0x000fea0003800000 */
.L_x_4:
[----:B------:R-:W-:Y:S05]  /*0190*/  NANOSLEEP 0x64 ;  /* 0x000000640000795d */ /* 0x000fea0003800000 */
[----:B------:R-:W-:-:S05]  /*01a0*/  UMOV UR5, 0x2 ;  /* 0x0000000200057882 */ /* 0x000fca0000000000 */
[----:B------:R-:W-:Y:S04]  /*01b0*/  DEPBAR.LE SB2, 0x36 ;  /* 0x0000ad800000791a */ /* 0x000fe80000000000 */
[----:B------:R-:W2:Y:S02]  /*01c0*/  UTCATOMSWS.FIND_AND_SET.ALIGN UP0, UR5, UR5 ;  /* 0x00000005000575e3 */ /* 0x000ea40008000800 */
[----:B--2---:R-:W-:-:S04]  /*01d0*/  PLOP3.LUT P0, PT, PT, PT, UP0, 0x80, 0x8 ;  /* 0x000000000008781c */ /* 0x004fc80003f0f008 */
[----:B------:R-:W-:-:S04]  /*01e0*/  SEL R2, RZ, 0xffffffff, !P0 ;  /* 0xffffffffff027807 */ /* 0x000fc80004000000 */
[----:B------:R-:W-:Y:S01]  /*01f0*/  ISETP.NE.AND P0, PT, R2, RZ, PT ;  /* 0x000000ff0200720c */ /* 0x000fe20003f05270 */
[----:B------:R-:W-:-:S12]  /*0200*/  IMAD.U32 R2, RZ, RZ, UR5 ;  /* 0x00000005ff027e24 */ /* 0x000fd8000f8e00ff */
[----:B------:R-:W-:Y:S05]  /*0210*/  @!P0 BRA `(.L_x_4) ;  /* 0xfffffffc00dc8947 */ /* 0x000fea000383ffff */
.L_x_3:
[C---:B------:R-:W-:Y:S01]  /*0220*/  VIADD R4, R2.reuse, 0x10 ;  /* 0x0000001002047836 */ /* 0x040fe20000000000 */
[----:B------:R-:W-:Y:S01]  /*0230*/  UMOV UR5, 0x50 ;  /* 0x0000005000057882 */ /* 0x000fe20000000000 */
[----:B------:R-:W-:Y:S01]  /*0240*/  SHF.L.U32 R3, R3, R2, RZ ;  /* 0x0000000203037219 */ /* 0x000fe200000006ff */
[----:B------:R-:W-:Y:S01]  /*0250*/  ULEA UR5, UR6, UR5, 0x18 ;  /* 0x0000000506057291 */ /* 0x000fe2000f8ec0ff */
[----:B------:R-:W-:Y:S01]  /*0260*/  IMAD.SHL.U32 R2, R2, 0x20, RZ ;  /* 0x0000002002027824 */ /* 0x000fe200078e00ff */
[----:B------:R-:W-:-:S04]  /*0270*/  SHF.L.U32 R4, R5, R4, RZ ;  /* 0x0000000405047219 */ /* 0x000fc800000006ff */
[----:B------:R-:W-:-:S05]  /*0280*/  LOP3.LUT R3, R4, R3, RZ, 0xfc, !PT ;  /* 0x0000000304037212 */ /* 0x000fca00078efcff */
[----:B------:R2:W-:Y:S04]  /*0290*/  ATOMS.OR RZ, [UR5], R3 ;  /* 0x00000003ffff798c */ /* 0x0005e8000b000005 */
[----:B------:R2:W-:Y:S01]  /*02a0*/  STS [UR4], R2 ;  /* 0x00000002ff007988 */ /* 0x0005e20008000804 */
[----:B------:R-:W-:Y:S05]  /*02b0*/  BRA `(.L_x_2) ;  /* 0x0000000000107947 */ /* 0x000fea0003800000 */
.L_x_1:
[----:B------:R-:W-:Y:S01]  /*02c0*/  IMAD.MOV.U32 R3, RZ, RZ, -0x1 ;  /* 0xffffffffff037424 */ /* 0x000fe200078e00ff */
[----:B------:R-:W-:-:S04]  /*02d0*/  MOV R2, 0x300 ;  /* 0x0000030000027802 */ /* 0x000fc80000000f00 */
[----:B------:R2:W-:Y:S03]  /*02e0*/  STS [UR4], R3 ;  /* 0x00000003ff007988 */ /* 0x0005e60008000804 */
[----:B-12---:R-:W-:Y:S05]  /*02f0*/  CALL.REL.NOINC `($__internal_1_$__cuda_sm10x_tcgen05_guardrail_trap_phase_invalid_during_alloc) ;  /* 0x0000002000a07944 */ /* 0x006fea0003c00000 */
.L_x_2:
[----:B------:R-:W-:Y:S05]  /*0300*/  WARPSYNC.ALL ;  /* 0x0000000000007948 */ /* 0x000fea0003800000 */
[----:B------:R-:W-:Y:S01]  /*0310*/  NOP ;  /* 0x0000000000007918 */ /* 0x000fe20000000000 */
.L_x_0:
[----:B------:R-:W3:Y:S08]  /*0320*/  S2UR UR4, SR_CgaCtaId ;  /* 0x00000000000479c3 */ /* 0x000ef00000008800 */
[----:B------:R-:W-:Y:S01]  /*0330*/  BAR.SYNC.DEFER_BLOCKING 0x0 ;  /* 0x0000000000007b1d */ /* 0x000fe20000010000 */
[----:B------:R-:W-:-:S05]  /*0340*/  LOP3.LUT R36, R0, 0x7f, RZ, 0xc0, !PT ;  /* 0x0000007f00247812 */ /* 0x000fca00078ec0ff */
[----:B------:R-:W-:Y:S02]  /*0350*/  UMOV UR8, 0x400 ;  /* 0x0000040000087882 */ /* 0x000fe40000000000 */
[----:B------:R-:W4:Y:S08]  /*0360*/  LDC R8, c[0x0][0x3a0] ;  /* 0x0000e800ff087b82 */ /* 0x000f300000000800 */
[----:B------:R-:W5:Y:S01]  /*0370*/  S2UR UR6, SR_CTAID.Y ;  /* 0x00000000000679c3 */ /* 0x000f620000002600 */
[----:B---3--:R-:W-:-:S09]  /*0380*/  ULEA UR8, UR4, UR8, 0x18 ;  /* 0x0000000804087291 */ /* 0x008fd2000f8ec0ff */
[----:B------:R-:W3:Y:S01]  /*0390*/  LDS R5, [UR8] ;  /* 0x00000008ff057984 */ /* 0x000ee20008000800 */
[----:B------:R-:W-:Y:S06]  /*03a0*/  BAR.SYNC.DEFER_BLOCKING 0x0 ;  /* 0x0000000000007b1d */ /* 0x000fec0000010000 */
[----:B------:R-:W-:Y:S05]  /*03b0*/  @P2 BRA `(.L_x_5) ;  /* 0x0000000000182947 */ /* 0x000fea0003800000 */
[----:B------:R-:W-:Y:S01]  /*03c0*/  ELECT P0, URZ, PT ;  /* 0x0000000000ff782f */ /* 0x000fe20003800000 */
[----:B--2---:R-:W-:Y:S01]  /*03d0*/  IMAD.MOV.U32 R2, RZ, RZ, 0x1 ;  /* 0x00000001ff027424 */ /* 0x004fe200078e00ff */
[----:B------:R-:W-:Y:S01]  /*03e0*/  UMOV UR5, 0x40 ;  /* 0x0000004000057882 */ /* 0x000fe20000000000 */
[----:B------:R-:W-:Y:S01]  /*03f0*/  UVIRTCOUNT.DEALLOC.SMPOOL 0x80 ;  /* 0x000000800000784c */ /* 0x000fe20000000000 */
[----:B------:R-:W-:-:S09]  /*0400*/  ULEA UR5, UR4, UR5, 0x18 ;  /* 0x0000000504057291 */ /* 0x000fd2000f8ec0ff */
[----:B------:R2:W-:Y:S03]  /*0410*/  @P0 STS.U8 [UR5], R2 ;  /* 0x00000002ff000988 */ /* 0x0005e60008000005 */
.L_x_5:
[----:B------:R-:W2:Y:S01]  /*0420*/  S2UR UR4, SR_CTAID.Z ;  /* 0x00000000000479c3 */ /* 0x000ea20000002700 */
[----:B------:R-:W5:Y:S01]  /*0430*/  LDCU UR5, c[0x0][0x370] ;  /* 0x00006e00ff0577ac */ /* 0x000f620008000800 */
[----:B------:R-:W-:Y:S01]  /*0440*/  ISETP.GE.U32.AND P0, PT, R36, 0x20, PT ;  /* 0x000000202400780c */ /* 0x000fe20003f06070 */
[----:B----4-:R-:W-:Y:S01]  /*0450*/  VIADD R4, R8, 0xffffffff ;  /* 0xffffffff08047836 */ /* 0x010fe20000000000 */
[C---:B------:R-:W-:Y:S01]  /*0460*/  ISETP.NE.U32.AND P3, PT, R36.reuse, RZ, PT ;  /* 0x000000ff2400720c */ /* 0x040fe20003f65070 */
[----:B------:R-:W2:Y:S02]  /*0470*/  LDCU UR7, c[0x0][0x374] ;  /* 0x00006e80ff0777ac */ /* 0x000ea40008000800 */
[----:B--2---:R-:W-:Y:S01]  /*0480*/  LEA R3, R36, UR8, 0x2 ;  /* 0x0000000824037c11 */ /* 0x004fe2000f8e10ff */
[----:B------:R-:W-:Y:S01]  /*0490*/  BSSY.RECONVERGENT B0, `(.L_x_6) ;  /* 0x0000015000007945 */ /* 0x000fe20003800200 */
[----:B------:R-:W5:Y:S01]  /*04a0*/  S2UR UR11, SR_CTAID.X ;  /* 0x00000000000b79c3 */ /* 0x000f620000002500 */
[----:B------:R-:W2:Y:S01]  /*04b0*/  LDCU.64 UR16, c[0x0][0x3c0] ;  /* 0x00007800ff1077ac */ /* 0x000ea20008000a00 */
[----:B---3--:R-:W-:-:S04]  /*04c0*/  R2UR UR29, R5 ;  /* 0x00000000051d72ca */ /* 0x008fc800000e0000 */
[----:B------:R3:W-:Y:S02]  /*04d0*/  @!P0 STS [R3], RZ ;  /* 0x000000ff03008388 */ /* 0x0007e40000000800 */
[----:B------:R-:W4:Y:S01]  /*04e0*/  LDC R2, c[0x0][0x398] ;  /* 0x0000e600ff027b82 */ /* 0x000f220000000800 */
[----:B------:R-:W-:Y:S01]  /*04f0*/  NOP ;  /* 0x0000000000007918 */ /* 0x000fe20000000000 */
[----:B------:R3:W-:Y:S01]  /*0500*/  @!P3 STS [UR8+0x20], R4 ;  /* 0x00002004ff00b988 */ /* 0x0007e20008000808 */
[----:B-----5:R-:W-:-:S04]  /*0510*/  UIMAD UR4, UR4, UR7, UR6 ;  /* 0x00000007040472a4 */ /* 0x020fc8000f8e0206 */
[----:B------:R-:W-:-:S04]  /*0520*/  UIMAD UR4, UR4, UR5, UR11 ;  /* 0x00000005040472a4 */ /* 0x000fc8000f8e020b */
[----:B------:R-:W-:-:S04]  /*0530*/  UIMAD UR4, UR4, 0x180, URZ ;  /* 0x00000180040478a4 */ /* 0x000fc8000f8e02ff */
[----:B--2---:R-:W-:Y:S01]  /*0540*/  UIADD3 UR12, UP0, UPT, UR4, UR16, URZ ;  /* 0x00000010040c7290 */ /* 0x004fe2000ff1e0ff */
[----:B----4-:R-:W-:-:S03]  /*0550*/  VIADD R2, R2, 0xffffffff ;  /* 0xffffffff02027836 */ /* 0x010fc60000000000 */
[----:B------:R-:W-:Y:S01]  /*0560*/  ULEA.HI.X.SX32 UR13, UR4, UR17, 0x1, UP0 ;  /* 0x00000011040d7291 */ /* 0x000fe200080f0eff */
[----:B---3--:R-:W-:Y:S11]  /*0570*/  @P3 BRA `(.L_x_7) ;  /* 0x0000000000183947 */ /* 0x008ff60003800000 */
[----:B------:R-:W2:Y:S01]  /*0580*/  LDS R5, [UR8+0x8] ;  /* 0x00000808ff057984 */ /* 0x000ea20008000800 */
[----:B------:R-:W3:Y:S01]  /*0590*/  LDC.64 R10, c[0x0][0x380] ;  /* 0x0000e000ff0a7b82 */ /* 0x000ee20000000a00 */
[----:B------:R-:W-:Y:S02]  /*05a0*/  IMAD.MOV.U32 R6, RZ, RZ, 0x70 ;  /* 0x00000070ff067424 */ /* 0x000fe400078e00ff */
[----:B---3--:R3:W-:Y:S03]  /*05b0*/  STS.64 [UR8], R10 ;  /* 0x0000000aff007988 */ /* 0x0087e60008000a08 */
[----:B--2---:R-:W-:-:S05]  /*05c0*/  LOP3.LUT R5, R5, 0x10, R6, 0xd8, !PT ;  /* 0x0000001005057812 */ /* 0x004fca00078ed806 */
[----:B------:R3:W-:Y:S02]  /*05d0*/  STS [UR8+0x8], R5 ;  /* 0x00000805ff007988 */ /* 0x0007e40008000808 */
.L_x_7:
[----:B------:R-:W-:Y:S05]  /*05e0*/  BSYNC.RECONVERGENT B0 ;  /* 0x0000000000007941 */ /* 0x000fea0003800200 */
.L_x_6:
[----:B------:R-:W-:Y:S04]  /*05f0*/  BSSY.RECONVERGENT B0, `(.L_x_8) ;  /* 0x000000a000007945 */ /* 0x000fe80003800200 */
[----:B------:R-:W-:Y:S05]  /*0600*/  @P3 BRA `(.L_x_9) ;  /* 0x0000000000203947 */ /* 0x000fea0003800000 */
[----:B---3--:R-:W2:Y:S01]  /*0610*/  LDS R5, [UR8+0x34] ;  /* 0x00003408ff057984 */ /* 0x008ea20008000800 */
[----:B------:R-:W-:Y:S02]  /*0620*/  IMAD.MOV.U32 R6, RZ, RZ, 0x3f000000 ;  /* 0x3f000000ff067424 */ /* 0x000fe400078e00ff */
[----:B------:R-:W-:Y:S01]  /*0630*/  @!P3 IMAD.MOV.U32 R7, RZ, RZ, 0x3f ;  /* 0x0000003fff07b424 */ /* 0x000fe200078e00ff */
[----:B------:R-:W3:Y:S02]  /*0640*/  @!P3 LDS R10, [UR8+0x38] ;  /* 0x00003808ff0ab984 */ /* 0x000ee40008000800 */
[----:B--2---:R-:W-:Y:S02]  /*0650*/  LOP3.LUT R5, R5, 0xff000000, R6, 0xb8, !PT ;  /* 0xff00000005057812 */ /* 0x004fe400078eb806 */
[----:B---3--:R-:W-:-:S03]  /*0660*/  @!P3 LOP3.LUT R6, R10, 0xff, R7, 0xb8, !PT ;  /* 0x000000ff0a06b812 */ /* 0x008fc600078eb807 */
[----:B------:R2:W-:Y:S04]  /*0670*/  STS [UR8+0x34], R5 ;  /* 0x00003405ff007988 */ /* 0x0005e80008000808 */
[----:B------:R2:W-:Y:S02]  /*0680*/  @!P3 STS [UR8+0x38], R6 ;  /* 0x00003806ff00b988 */ /* 0x0005e40008000808 */
.L_x_9:
[----:B------:R-:W-:Y:S05]  /*0690*/  BSYNC.RECONVERGENT B0 ;  /* 0x0000000000007941 */ /* 0x000fea0003800200 */
.L_x_8:
[----:B------:R-:W-:Y:S04]  /*06a0*/  BSSY.RECONVERGENT B0, `(.L_x_10) ;  /* 0x000000a000007945 */ /* 0x000fe80003800200 */
[----:B------:R-:W-:Y:S05]  /*06b0*/  @P3 BRA `(.L_x_11) ;  /* 0x0000000000203947 */ /* 0x000fea0003800000 */
[----:B--23--:R-:W2:Y:S01]  /*06c0*/  LDS R5, [UR8+0x1c] ;  /* 0x00001c08ff057984 */ /* 0x00cea20008000800 */
[----:B------:R-:W3:Y:S03]  /*06d0*/  LDC.64 R6, c[0x0][0x3a8] ;  /* 0x0000ea00ff067b82 */ /* 0x000ee60000000a00 */
[----:B------:R4:W-:Y:S01]  /*06e0*/  STS [UR8+0x24], R2 ;  /* 0x00002402ff007988 */ /* 0x0009e20008000808 */
[--C-:B---3--:R-:W-:Y:S02]  /*06f0*/  SHF.R.U32.HI R10, RZ, 0x4, R7.reuse ;  /* 0x00000004ff0a7819 */ /* 0x108fe40000011607 */
[----:B------:R-:W-:-:S05]  /*0700*/  SHF.R.U64 R6, R6, 0x4, R7 ;  /* 0x0000000406067819 */ /* 0x000fca0000001207 */
[----:B------:R4:W-:Y:S01]  /*0710*/  STS [UR8+0xc], R6 ;  /* 0x00000c06ff007988 */ /* 0x0009e20008000808 */
[----:B--2---:R-:W-:-:S05]  /*0720*/  LOP3.LUT R5, R5, 0xf, R10, 0xb8, !PT ;  /* 0x0000000f05057812 */ /* 0x004fca00078eb80a */
[----:B------:R4:W-:Y:S02]  /*0730*/  STS [UR8+0x1c], R5 ;  /* 0x00001c05ff007988 */ /* 0x0009e40008000808 */
.L_x_11:
[----:B------:R-:W-:Y:S05]  /*0740*/  BSYNC.RECONVERGENT B0 ;  /* 0x0000000000007941 */ /* 0x000fea0003800200 */
.L_x_10:
[----:B------:R-:W-:Y:S04]  /*0750*/  BSSY.RECONVERGENT B1, `(.L_x_12) ;  /* 0x000001d000017945 */ /* 0x000fe80003800200 */
[----:B------:R-:W-:Y:S04]  /*0760*/  BSSY.RELIABLE B0, `(.L_x_13) ;  /* 0x0000018000007945 */ /* 0x000fe80003800100 */
[----:B------:R-:W-:Y:S05]  /*0770*/  @P3 BRA `(.L_x_14) ;  /* 0x00000000001c3947 */ /* 0x000fea0003800000 */
[----:B--234-:R-:W2:Y:S02]  /*0780*/  LDS R5, [UR8+0x34] ;  /* 0x00003408ff057984 */ /* 0x01cea40008000800 */
[----:B--2---:R-:W-:-:S05]  /*0790*/  LOP3.LUT R5, R5, 0x7, RZ, 0xb8, !PT ;  /* 0x0000000705057812 */ /* 0x004fca00078eb8ff */
[----:B------:R2:W-:Y:S01]  /*07a0*/  STS [UR8+0x34], R5 ;  /* 0x00003405ff007988 */ /* 0x0005e20008000808 */
[----:B------:R-:W-:Y:S05]  /*07b0*/  @P3 BRA `(.L_x_15) ;  /* 0x00000000001c3947 */ /* 0x000fea0003800000 */
[----:B--2---:R-:W2:Y:S02]  /*07c0*/  LDS R5, [UR8+0x34] ;  /* 0x00003408ff057984 */ /* 0x004ea40008000800 */
[----:B--2---:R-:W-:-:S05]  /*07d0*/  LOP3.LUT R5, R5, 0x38, RZ, 0xb8, !PT ;  /* 0x0000003805057812 */ /* 0x004fca00078eb8ff */
[----:B------:R5:W-:Y:S02]  /*07e0*/  STS [UR8+0x34], R5 ;  /* 0x00003405ff007988 */ /* 0x000be40008000808 */
.L_x_14:
[----:B------:R-:W-:Y:S05]  /*07f0*/  @P3 BRA `(.L_x_16) ;  /* 0x00000000001c3947 */ /* 0x000fea0003800000 */
[----:B--2345:R-:W2:Y:S02]  /*0800*/  LDS R5, [UR8+0x8] ;  /* 0x00000808ff057984 */ /* 0x03cea40008000800 */
[----:B--2---:R-:W-:-:S05]  /*0810*/  LOP3.LUT R5, R5, 0x780, RZ, 0xb8, !PT ;  /* 0x0000078005057812 */ /* 0x004fca00078eb8ff */
[----:B------:R3:W-:Y:S02]  /*0820*/  STS [UR8+0x8], R5 ;  /* 0x00000805ff007988 */ /* 0x0007e40008000808 */
.L_x_15:
[----:B------:R-:W-:Y:S05]  /*0830*/  @P3 BRA `(.L_x_17) ;  /* 0x0000000000283947 */ /* 0x000fea0003800000 */
[----:B--23--:R-:W2:Y:S02]  /*0840*/  LDS R5, [UR8+0x8] ;  /* 0x00000808ff057984 */ /* 0x00cea40008000800 */
[----:B--2---:R-:W-:-:S05]  /*0850*/  LOP3.LUT R5, R5, 0x1800, RZ, 0xb8, !PT ;  /* 0x0000180005057812 */ /* 0x004fca00078eb8ff */
[----:B------:R2:W-:Y:S02]  /*0860*/  STS [UR8+0x8], R5 ;  /* 0x00000805ff007988 */ /* 0x0005e40008000808 */
.L_x_16:
[----:B------:R-:W-:Y:S05]  /*0870*/  @P3 BREAK.RELIABLE B0 ;  /* 0x0000000000003942 */ /* 0x000fea0003800100 */
[----:B------:R-:W-:Y:S05]  /*0880*/  @P3 BRA `(.L_x_18) ;  /* 0x0000000000243947 */ /* 0x000fea0003800000 */
[----:B--2-4-:R-:W2:Y:S01]  /*0890*/  LDS R6, [UR8+0x8] ;  /* 0x00000808ff067984 */ /* 0x014ea20008000800 */
[----:B---3-5:R-:W-:-:S05]  /*08a0*/  IMAD.MOV.U32 R5, RZ, RZ, 0x6000 ;  /* 0x00006000ff057424 */ /* 0x028fca00078e00ff */
[----:B--2---:R-:W-:-:S04]  /*08b0*/  LOP3.LUT R5, R6, 0x4000, R5, 0xd8, !PT ;  /* 0x0000400006057812 */ /* 0x004fc800078ed805 */
[----:B------:R-:W-:-:S05]  /*08c0*/  LOP3.LUT R5, R5, 0x400000, RZ, 0xb8, !PT ;  /* 0x0040000005057812 */ /* 0x000fca00078eb8ff */
[----:B------:R4:W-:Y:S02]  /*08d0*/  STS [UR8+0x8], R5 ;  /* 0x00000805ff007988 */ /* 0x0009e40008000808 */
.L_x_17:
[----:B------:R-:W-:Y:S05]  /*08e0*/  BSYNC.RELIABLE B0 ;  /* 0x0000000000007941 */ /* 0x000fea0003800100 */
.L_x_13:
[----:B--234-:R-:W2:Y:S02]  /*08f0*/  @!P3 LDS R5, [UR8+0x8] ;  /* 0x00000808ff05b984 */ /* 0x01cea40008000800 */
[----:B--2---:R-:W-:-:S05]  /*0900*/  @!P3 LOP3.LUT R5, R5, 0x8000, RZ, 0xb8, !PT ;  /* 0x000080000505b812 */ /* 0x004fca00078eb8ff */
[----:B------:R2:W-:Y:S02]  /*0910*/  @!P3 STS [UR8+0x8], R5 ;  /* 0x00000805ff00b988 */ /* 0x0005e40008000808 */
.L_x_18:
[----:B------:R-:W-:Y:S05]  /*0920*/  BSYNC.RECONVERGENT B1 ;  /* 0x0000000000017941 */ /* 0x000fea0003800200 */
.L_x_12:
[----:B------:R-:W-:Y:S05]  /*0930*/  WARPSYNC.ALL ;  /* 0x0000000000007948 */ /* 0x000fea0003800000 */
[----:B------:R-:W-:Y:S01]  /*0940*/  NOP ;  /* 0x0000000000007918 */ /* 0x000fe20000000000 */
[----:B------:R-:W-:Y:S05]  /*0950*/  @P0 BRA `(.L_x_19) ;  /* 0x0000000000300947 */ /* 0x000fea0003800000 */
[----:B--2345:R-:W2:Y:S01]  /*0960*/  S2R R5, SR_LANEID ;  /* 0x0000000000057919 */ /* 0x03cea20000000000 */
[----:B------:R-:W-:Y:S05]  /*0970*/  WARPSYNC.ALL ;  /* 0x0000000000007948 */ /* 0x000fea0003800000 */
[----:B------:R-:W-:Y:S01]  /*0980*/  NOP ;  /* 0x0000000000007918 */ /* 0x000fe20000000000 */
[----:B--2---:R-:W-:-:S05]  /*0990*/  IMAD.SHL.U32 R5, R5, 0x4, RZ ;  /* 0x0000000405057824 */ /* 0x004fca00078e00ff */
[----:B------:R-:W2:Y:S01]  /*09a0*/  LDS R9, [R5+UR8] ;  /* 0x0000000805097984 */ /* 0x000ea20008000800 */
[----:B------:R-:W-:-:S05]  /*09b0*/  IADD3 R6, P1, PT, R5, UR12, RZ ;  /* 0x0000000c05067c10 */ /* 0x000fca000ff3e0ff */
[----:B------:R-:W-:-:S05]  /*09c0*/  IMAD.X R7, RZ, RZ, UR13, P1 ;  /* 0x0000000dff077e24 */ /* 0x000fca00088e06ff */
[----:B--2---:R2:W3:Y:S01]  /*09d0*/  ATOMG.E.EXCH.STRONG.GPU PT, RZ, [R6], R9 ;  /* 0x0000000906ff73a8 */ /* 0x0044e200041ee100 */
[----:B------:R-:W-:-:S04]  /*09e0*/  DEPBAR {5,4,3,2,1,0} ;  /* 0x0000003f0000791a */ /* 0x000fc80000000000 */
[----:B------:R-:W4:Y:S02]  /*09f0*/  CCTL.E.C.LDCU.IV.DEEP [UR12] ;  /* 0x000000000c007540 */ /* 0x000f240009c08000 */
[----:B----4-:R2:W-:Y:S01]  /*0a00*/  UTMACCTL.IV [UR12] ;  /* 0x000000000c0079b9 */ /* 0x0105e20008000000 */
[----:B------:R-:W-:Y:S01]  /*0a10*/  NOP ;  /* 0x0000000000007918 */ /* 0x000fe20000000000 */
.L_x_19:
[----:B------:R-:W-:Y:S05]  /*0a20*/  @P0 BRA `(.L_x_20) ;  /* 0x00000000000c0947 */ /* 0x000fea0003800000 */
[----:B------:R0:W-:Y:S01]  /*0a30*/  UTMACMDFLUSH ;  /* 0x00000000000079b7 */ /* 0x0001e20000000000 */
[----:B------:R-:W-:Y:S05]  /*0a40*/  @P0 BRA `(.L_x_20) ;  /* 0x0000000000040947 */ /* 0x000fea0003800000 */
[----:B------:R-:W-:-:S04]  /*0a50*/  DEPBAR.LE SB0, 0x0 ;  /* 0x000080000000791a */ /* 0x000fc80000000000 */
.L_x_20:
[----:B------:R-:W-:Y:S05]  /*0a60*/  WARPSYNC.ALL ;  /* 0x0000000000007948 */ /* 0x000fea0003800000 */
[----:B------:R-:W-:Y:S01]  /*0a70*/  NOP ;  /* 0x0000000000007918 */ /* 0x000fe20000000000 */
[----:B---3--:R-:W-:Y:S06]  /*0a80*/  BAR.SYNC.DEFER_BLOCKING 0x0 ;  /* 0x0000000000007b1d */ /* 0x008fec0000010000 */
[----:B------:R-:W-:Y:S02]  /*0a90*/  BSSY.RECONVERGENT B1, `(.L_x_21) ;  /* 0x000000b000017945 */ /* 0x000fe40003800200 */
[----:B------:R-:W-:Y:S06]  /*0aa0*/  BAR.SYNC.DEFER_BLOCKING 0x0 ;  /* 0x0000000000007b1d */ /* 0x000fec0000010000 */
[----:B------:R3:W-:Y:S01]  /*0ab0*/  @!P0 STS [R3], RZ ;  /* 0x000000ff03008388 */ /* 0x0007e20000000800 */
[----:B------:R-:W-:Y:S01]  /*0ac0*/  NOP ;  /* 0x0000000000007918 */ /* 0x000fe20000000000 */
[----:B------:R-:W-:Y:S05]  /*0ad0*/  @P3 BRA `(.L_x_22) ;  /* 0x0000000000183947 */ /* 0x000fea0003800000 */
[----:B--2-45:R-:W2:Y:S01]  /*0ae0*/  LDS R5, [UR8+0x8] ;  /* 0x00000808ff057984 */ /* 0x034ea20008000800 */
[----:B------:R-:W4:Y:S01]  /*0af0*/  LDC.64 R10, c[0x0][0x388] ;  /* 0x0000e200ff0a7b82 */ /* 0x000f220000000a00 */
[----:B------:R-:W-:Y:S02]  /*0b00*/  IMAD.MOV.U32 R6, RZ, RZ, 0x70 ;  /* 0x00000070ff067424 */ /* 0x000fe400078e00ff */
[----:B----4-:R4:W-:Y:S03]  /*0b10*/  STS.64 [UR8], R10 ;  /* 0x0000000aff007988 */ /* 0x0109e60008000a08 */
[----:B--2---:R-:W-:-:S05]  /*0b20*/  LOP3.LUT R5, R5, 0x10, R6, 0xd8, !PT ;  /* 0x0000001005057812 */ /* 0x004fca00078ed806 */
[----:B------:R4:W-:Y:S02]  /*0b30*/  STS [UR8+0x8], R5 ;  /* 0x00000805ff007988 */ /* 0x0009e40008000808 */
.L_x_22:
[----:B--2---:R-:W-:Y:S05]  /*0b40*/  BSYNC.RECONVERGENT B1 ;  /* 0x0000000000017941 */ /* 0x004fea0003800200 */
.L_x_21:
[----:B------:R-:W-:Y:S04]  /*0b50*/  BSSY.RECONVERGENT B2, `(.L_x_23) ;  /* 0x000000f000027945 */ /* 0x000fe80003800200 */
[----:B------:R-:W-:Y:S04]  /*0b60*/  BSSY.RELIABLE B1, `(.L_x_24) ;  /* 0x000000c000017945 */ /* 0x000fe80003800100 */
[----:B------:R-:W-:Y:S05]  /*0b70*/  @P3 BRA `(.L_x_25) ;  /* 0x0000000000283947 */ /* 0x000fea0003800000 */
[----:B----45:R-:W2:Y:S01]  /*0b80*/  LDS R5, [UR8+0x34] ;  /* 0x00003408ff057984 */ /* 0x030ea20008000800 */
[----:B------:R-:W-:Y:S01]  /*0b90*/  IMAD.MOV.U32 R6, RZ, RZ, 0x3f000000 ;  /* 0x3f000000ff067424 */ /* 0x000fe200078e00ff */
[----:B------:R-:W-:Y:S05]  /*0ba0*/  @P3 BREAK.RELIABLE B1 ;  /* 0x0000000000013942 */ /* 0x000fea0003800100 */
[----:B--2---:R-:W-:-:S05]  /*0bb0*/  LOP3.LUT R5, R5, 0xff000000, R6, 0xb8, !PT ;  /* 0xff00000005057812 */ /* 0x004fca00078eb806 */
[----:B------:R2:W-:Y:S01]  /*0bc0*/  STS [UR8+0x34], R5 ;  /* 0x00003405ff007988 */ /* 0x0005e20008000808 */
[----:B------:R-:W-:Y:S05]  /*0bd0*/  @P3 BRA `(.L_x_26) ;  /* 0x0000000000183947 */ /* 0x000fea0003800000 */
[----:B--2---:R-:W2:Y:S01]  /*0be0*/  LDS R5, [UR8+0x38] ;  /* 0x00003808ff057984 */ /* 0x004ea20008000800 */
[----:B------:R-:W-:-:S05]  /*0bf0*/  IMAD.MOV.U32 R6, RZ, RZ, 0x3f ;  /* 0x0000003fff067424 */ /* 0x000fca00078e00ff */
[----:B--2---:R-:W-:-:S05]  /*0c00*/  LOP3.LUT R5, R5, 0xff, R6, 0xb8, !PT ;  /* 0x000000ff05057812 */ /* 0x004fca00078eb806 */
[----:B------:R2:W-:Y:S02]  /*0c10*/  STS [UR8+0x38], R5 ;  /* 0x00003805ff007988 */ /* 0x0005e40008000808 */
.L_x_25:
[----:B------:R-:W-:Y:S05]  /*0c20*/  BSYNC.RELIABLE B1 ;  /* 0x0000000000017941 */ /* 0x000fea0003800100 */
.L_x_24:
[----:B------:R2:W-:Y:S02]  /*0c30*/  @!P3 STS [UR8+0x20], R4 ;  /* 0x00002004ff00b988 */ /* 0x0005e40008000808 */
.L_x_26:
[----:B------:R-:W-:Y:S05]  /*0c40*/  BSYNC.RECONVERGENT B2 ;  /* 0x0000000000027941 */ /* 0x000fea0003800200 */
.L_x_23:
[----:B------:R-:W-:Y:S05]  /*0c50*/  WARPSYNC.ALL ;  /* 0x0000000000007948 */ /* 0x000fea0003800000 */
[----:B------:R-:W-:Y:S01]  /*0c60*/  NOP ;  /* 0x0000000000007918 */ /* 0x000fe20000000000 */
[----:B----4-:R-:W4:Y:S01]  /*0c70*/  LDC R6, c[0x0][0x39c] ;  /* 0x0000e700ff067b82 */ /* 0x010f220000000800 */
[----:B------:R-:W-:Y:S01]  /*0c80*/  BSSY.RECONVERGENT B2, `(.L_x_27) ;  /* 0x000000b000027945 */ /* 0x000fe20003800200 */
[----:B----4-:R-:W-:-:S03]  /*0c90*/  VIADD R6, R6, 0xffffffff ;  /* 0xffffffff06067836 */ /* 0x010fc60000000000 */
[----:B------:R-:W-:Y:S05]  /*0ca0*/  @P3 BRA `(.L_x_28) ;  /* 0x0000000000203947 */ /* 0x000fea0003800000 */
[----:B--2---:R-:W2:Y:S01]  /*0cb0*/  LDS R4, [UR8+0x1c] ;  /* 0x00001c08ff047984 */ /* 0x004ea20008000800 */
[----:B------:R-:W4:Y:S03]  /*0cc0*/  LDC.64 R10, c[0x0][0x3b0] ;  /* 0x0000ec00ff0a7b82 */ /* 0x000f260000000a00 */
[----:B------:R3:W-:Y:S01]  /*0cd0*/  STS [UR8+0x24], R6 ;  /* 0x00002406ff007988 */ /* 0x0007e20008000808 */
[--C-:B----4-:R-:W-:Y:S02]  /*0ce0*/  SHF.R.U32.HI R7, RZ, 0x4, R11.reuse ;  /* 0x00000004ff077819 */ /* 0x110fe4000001160b */
[----:B-----5:R-:W-:-:S05]  /*0cf0*/  SHF.R.U64 R5, R10, 0x4, R11 ;  /* 0x000000040a057819 */ /* 0x020fca000000120b */
[----:B------:R3:W-:Y:S01]  /*0d00*/  STS [UR8+0xc], R5 ;  /* 0x00000c05ff007988 */ /* 0x0007e20008000808 */
[----:B--2---:R-:W-:-:S05]  /*0d10*/  LOP3.LUT R4, R4, 0xf, R7, 0xb8, !PT ;  /* 0x0000000f04047812 */ /* 0x004fca00078eb807 */
[----:B------:R3:W-:Y:S02]  /*0d20*/  STS [UR8+0x1c], R4 ;  /* 0x00001c04ff007988 */ /* 0x0007e40008000808 */
.L_x_28:
[----:B------:R-:W-:Y:S05]  /*0d30*/  BSYNC.RECONVERGENT B2 ;  /* 0x0000000000027941 */ /* 0x000fea0003800200 */
.L_x_27:
[----:B------:R-:W-:Y:S04]  /*0d40*/  BSSY.RECONVERGENT B3, `(.L_x_29) ;  /* 0x000001d000037945 */ /* 0x000fe80003800200 */
[----:B------:R-:W-:Y:S04]  /*0d50*/  BSSY.RELIABLE B2, `(.L_x_30) ;  /* 0x0000018000027945 */ /* 0x000fe80003800100 */
[----:B------:R-:W-:Y:S05]  /*0d60*/  @P3 BRA `(.L_x_31) ;  /* 0x00000000001c3947 */ /* 0x000fea0003800000 */
[----:B--23--:R-:W2:Y:S02]  /*0d70*/  LDS R4, [UR8+0x34] ;  /* 0x00003408ff047984 */ /* 0x00cea40008000800 */
[----:B--2---:R-:W-:-:S05]  /*0d80*/  LOP3.LUT R4, R4, 0x7, RZ, 0xb8, !PT ;  /* 0x0000000704047812 */ /* 0x004fca00078eb8ff */
[----:B------:R2:W-:Y:S01]  /*0d90*/  STS [UR8+0x34], R4 ;  /* 0x00003404ff007988 */ /* 0x0005e20008000808 */
[----:B------:R-:W-:Y:S05]  /*0da0*/  @P3 BRA `(.L_x_32) ;  /* 0x00000000001c3947 */ /* 0x000fea0003800000 */
[----:B--2---:R-:W2:Y:S02]  /*0db0*/  LDS R4, [UR8+0x34] ;  /* 0x00003408ff047984 */ /* 0x004ea40008000800 */
[----:B--2---:R-:W-:-:S05]  /*0dc0*/  LOP3.LUT R4, R4, 0x38, RZ, 0xb8, !PT ;  /* 0x0000003804047812 */ /* 0x004fca00078eb8ff */
[----:B------:R4:W-:Y:S02]  /*0dd0*/  STS [UR8+0x34], R4 ;  /* 0x00003404ff007988 */ /* 0x0009e40008000808 */
.L_x_31:
[----:B------:R-:W-:Y:S05]  /*0de0*/  @P3 BRA `(.L_x_33) ;  /* 0x00000000001c3947 */ /* 0x000fea0003800000 */
[----:B--234-:R-:W2:Y:S02]  /*0df0*/  LDS R4, [UR8+0x8] ;  /* 0x00000808ff047984 */ /* 0x01cea40008000800 */
[----:B--2---:R-:W-:-:S05]  /*0e00*/  LOP3.LUT R4, R4, 0x780, RZ, 0xb8, !PT ;  /* 0x0000078004047812 */ /* 0x004fca00078eb8ff */
[----:B------:R3:W-:Y:S02]  /*0e10*/  STS [UR8+0x8], R4 ;  /* 0x00000804ff007988 */ /* 0x0007e40008000808 */
.L_x_32:
[----:B------:R-:W-:Y:S05]  /*0e20*/  @P3 BRA `(.L_x_34) ;  /* 0x0000000000283947 */ /* 0x000fea0003800000 */
[----:B--23--:R-:W2:Y:S02]  /*0e30*/  LDS R4, [UR8+0x8] ;  /* 0x00000808ff047984 */ /* 0x00cea40008000800 */
[----:B--2---:R-:W-:-:S05]  /*0e40*/  LOP3.LUT R4, R4, 0x1800, RZ, 0xb8, !PT ;  /* 0x0000180004047812 */ /* 0x004fca00078eb8ff */
[----:B------:R2:W-:Y:S02]  /*0e50*/  STS [UR8+0x8], R4 ;  /* 0x00000804ff007988 */ /* 0x0005e40008000808 */
.L_x_33:
[----:B------:R-:W-:Y:S05]  /*0e60*/  @P3 BREAK.RELIABLE B2 ;  /* 0x0000000000023942 */ /* 0x000fea0003800100 */
[----:B------:R-:W-:Y:S05]  /*0e70*/  @P3 BRA `(.L_x_35) ;  /* 0x0000000000243947 */ /* 0x000fea0003800000 */
[----:B--234-:R-:W2:Y:S01]  /*0e80*/  LDS R4, [UR8+0x8] ;  /* 0x00000808ff047984 */ /* 0x01cea20008000800 */
[----:B-----5:R-:W-:-:S05]  /*0e90*/  IMAD.MOV.U32 R5, RZ, RZ, 0x6000 ;  /* 0x00006000ff057424 */ /* 0x020fca00078e00ff */
[----:B--2---:R-:W-:-:S04]  /*0ea0*/  LOP3.LUT R4, R4, 0x4000, R5, 0xd8, !PT ;  /* 0x0000400004047812 */ /* 0x004fc800078ed805 */
[----:B------:R-:W-:-:S05]  /*0eb0*/  LOP3.LUT R4, R4, 0x400000, RZ, 0xb8, !PT ;  /* 0x0040000004047812 */ /* 0x000fca00078eb8ff */
[----:B------:R4:W-:Y:S02]  /*0ec0*/  STS [UR8+0x8], R4 ;  /* 0x00000804ff007988 */ /* 0x0009e40008000808 */
.L_x_34:
[----:B------:R-:W-:Y:S05]  /*0ed0*/  BSYNC.RELIABLE B2 ;  /* 0x0000000000027941 */ /* 0x000fea0003800100 */
.L_x_30:
[----:B--234-:R-:W2:Y:S02]  /*0ee0*/  @!P3 LDS R4, [UR8+0x8] ;  /* 0x00000808ff04b984 */ /* 0x01cea40008000800 */
[----:B--2---:R-:W-:-:S05]  /*0ef0*/  @!P3 LOP3.LUT R4, R4, 0x8000, RZ, 0xb8, !PT ;  /* 0x000080000404b812 */ /* 0x004fca00078eb8ff */
[----:B------:R2:W-:Y:S02]  /*0f00*/  @!P3 STS [UR8+0x8], R4 ;  /* 0x00000804ff00b988 */ /* 0x0005e40008000808 */
.L_x_35:
[----:B------:R-:W-:Y:S05]  /*0f10*/  BSYNC.RECONVERGENT B3 ;  /* 0x0000000000037941 */ /* 0x000fea0003800200 */
.L_x_29:
[----:B------:R-:W-:Y:S05]  /*0f20*/  WARPSYNC.ALL ;  /* 0x0000000000007948 */ /* 0x000fea0003800000 */
[----:B------:R-:W-:Y:S01]  /*0f30*/  NOP ;  /* 0x0000000000007918 */ /* 0x000fe20000000000 */
[----:B------:R-:W-:-:S04]  /*0f40*/  UIADD3 UR5, UPT, UPT, UR4, 0x80, URZ ;  /* 0x0000008004057890 */ /* 0x000fc8000fffe0ff */
[----:B------:R-:W-:-:S04]  /*0f50*/  UIADD3 UR14, UP0, UPT, UR5, UR16, URZ ;  /* 0x00000010050e7290 */ /* 0x000fc8000ff1e0ff */
[----:B------:R-:W-:Y:S01]  /*0f60*/  ULEA.HI.X.SX32 UR15, UR5, UR17, 0x1, UP0 ;  /* 0x00000011050f7291 */ /* 0x000fe200080f0eff */
[----:B------:R-:W-:Y:S11]  /*0f70*/  @P0 BRA `(.L_x_36) ;  /* 0x0000000000300947 */ /* 0x000ff60003800000 */
[----:B--234-:R-:W2:Y:S01]  /*0f80*/  S2R R4, SR_LANEID ;  /* 0x0000000000047919 */ /* 0x01cea20000000000 */
[----:B------:R-:W-:Y:S05]  /*0f90*/  WARPSYNC.ALL ;  /* 0x0000000000007948 */ /* 0x000fea0003800000 */
[----:B------:R-:W-:Y:S01]  /*0fa0*/  NOP ;  /* 0x0000000000007918 */ /* 0x000fe20000000000 */
[----:B--2---:R-:W-:-:S05]  /*0fb0*/  IMAD.SHL.U32 R9, R4, 0x4, RZ ;  /* 0x0000000404097824 */ /* 0x004fca00078e00ff */
[----:B------:R-:W2:Y:S01]  /*0fc0*/  LDS R7, [R9+UR8] ;  /* 0x0000000809077984 */ /* 0x000ea20008000800 */
[----:B------:R-:W-:-:S05]  /*0fd0*/  IADD3 R4, P1, PT, R9, UR14, RZ ;  /* 0x0000000e09047c10 */ /* 0x000fca000ff3e0ff */
[----:B-----5:R-:W-:-:S05]  /*0fe0*/  IMAD.X R5, RZ, RZ, UR15, P1 ;  /* 0x0000000fff057e24 */ /* 0x020fca00088e06ff */
[----:B--2---:R2:W3:Y:S01]  /*0ff0*/  ATOMG.E.EXCH.STRONG.GPU PT, RZ, [R4], R7 ;  /* 0x0000000704ff73a8 */ /* 0x0044e200041ee100 */
[----:B------:R-:W-:-:S04]  /*1000*/  DEPBAR {5,4,3,2,1,0} ;  /* 0x0000003f0000791a */ /* 0x000fc80000000000 */
[----:B------:R-:W4:Y:S02]  /*1010*/  CCTL.E.C.LDCU.IV.DEEP [UR14] ;  /* 0x000000000e007540 */ /* 0x000f240009c08000 */
[----:B----4-:R2:W-:Y:S01]  /*1020*/  UTMACCTL.IV [UR14] ;  /* 0x000000000e0079b9 */ /* 0x0105e20008000000 */
[----:B------:R-:W-:Y:S01]  /*1030*/  NOP ;  /* 0x0000000000007918 */ /* 0x000fe20000000000 */
.L_x_36:
[----:B------:R-:W-:Y:S05]  /*1040*/  @P0 BRA `(.L_x_37) ;  /* 0x00000000000c0947 */ /* 0x000fea0003800000 */
[----:B------:R0:W-:Y:S01]  /*1050*/  UTMACMDFLUSH ;  /* 0x00000000000079b7 */ /* 0x0001e20000000000 */
[----:B------:R-:W-:Y:S05]  /*1060*/  @P0 BRA `(.L_x_37) ;  /* 0x0000000000040947 */ /* 0x000fea0003800000 */
[----:B------:R-:W-:-:S04]  /*1070*/  DEPBAR.LE SB0, 0x0 ;  /* 0x000080000000791a */ /* 0x000fc80000000000 */
.L_x_37:
        /* <DEDUP_REMOVED lines=8> */
[----:B---3--:R-:W3:Y:S01]  /*1100*/  LDS R3, [UR8+0x8] ;  /* 0x00000808ff037984 */ /* 0x008ee20008000800 */
[----:B------:R-:W2:Y:S02]  /*1110*/  LDC.64 R10, c[0x0][0x390] ;  /* 0x0000e400ff0a7b82 */ /* 0x000ea40000000a00 */
[----:B--2-4-:R-:W-:Y:S01]  /*1120*/  IMAD.MOV.U32 R4, RZ, RZ, 0x70 ;  /* 0x00000070ff047424 */ /* 0x014fe200078e00ff */
[----:B------:R2:W-:Y:S04]  /*1130*/  STS.64 [UR8], R10 ;  /* 0x0000000aff007988 */ /* 0x0005e80008000a08 */
[----:B---3--:R-:W-:-:S05]  /*1140*/  LOP3.LUT R3, R3, 0x10, R4, 0xd8, !PT ;  /* 0x0000001003037812 */ /* 0x008fca00078ed804 */
[----:B------:R2:W-:Y:S02]  /*1150*/  STS [UR8+0x8], R3 ;  /* 0x00000803ff007988 */ /* 0x0005e40008000808 */
.L_x_39:
[----:B--2---:R-:W-:Y:S05]  /*1160*/  BSYNC.RECONVERGENT B3 ;  /* 0x0000000000037941 */ /* 0x004fea0003800200 */
.L_x_38:
[----:B------:R-:W-:Y:S04]  /*1170*/  BSSY.RECONVERGENT B4, `(.L_x_40) ;  /* 0x0000033000047945 */ /* 0x000fe80003800200 */
[----:B------:R-:W-:Y:S04]  /*1180*/  BSSY.RELIABLE B3, `(.L_x_41) ;  /* 0x000002e000037945 */ /* 0x000fe80003800100 */
[----:B------:R-:W-:Y:S05]  /*1190*/  @P3 BRA `(.L_x_42) ;  /* 0x0000000000243947 */ /* 0x000fea0003800000 */
[----:B---3--:R-:W2:Y:S01]  /*11a0*/  LDS R3, [UR8+0x34] ;  /* 0x00003408ff037984 */ /* 0x008ea20008000800 */
[----:B----4-:R-:W-:-:S05]  /*11b0*/  IMAD.MOV.U32 R4, RZ, RZ, 0x3f000000 ;  /* 0x3f000000ff047424 */ /* 0x010fca00078e00ff */
[----:B--2---:R-:W-:-:S05]  /*11c0*/  LOP3.LUT R3, R3, 0xff000000, R4, 0xb8, !PT ;  /* 0xff00000003037812 */ /* 0x004fca00078eb804 */
[----:B------:R2:W-:Y:S01]  /*11d0*/  STS [UR8+0x34], R3 ;  /* 0x00003403ff007988 */ /* 0x0005e20008000808 */
[----:B------:R-:W-:Y:S05]  /*11e0*/  @P3 BRA `(.L_x_43) ;  /* 0x0000000000183947 */ /* 0x000fea0003800000 */
[----:B--2---:R-:W2:Y:S01]  /*11f0*/  LDS R3, [UR8+0x38] ;  /* 0x00003808ff037984 */ /* 0x004ea20008000800 */
[----:B------:R-:W-:-:S05]  /*1200*/  IMAD.MOV.U32 R4, RZ, RZ, 0x3f ;  /* 0x0000003fff047424 */ /* 0x000fca00078e00ff */
[----:B--2---:R-:W-:-:S05]  /*1210*/  LOP3.LUT R3, R3, 0xff, R4, 0xb8, !PT ;  /* 0x000000ff03037812 */ /* 0x004fca00078eb804 */
[----:B------:R2:W-:Y:S02]  /*1220*/  STS [UR8+0x38], R3 ;  /* 0x00003803ff007988 */ /* 0x0005e40008000808 */
.L_x_42:
[----:B------:R-:W-:Y:S05]  /*1230*/  @P3 BRA `(.L_x_44) ;  /* 0x00000000000c3947 */ /* 0x000fea0003800000 */
[----:B------:R2:W-:Y:S02]  /*1240*/  STS [UR8+0x20], R6 ;  /* 0x00002006ff007988 */ /* 0x0005e40008000808 */
.L_x_43:
[----:B------:R-:W-:Y:S05]  /*1250*/  @P3 BRA `(.L_x_45) ;  /* 0x0000000000243947 */ /* 0x000fea0003800000 */
[----:B------:R2:W-:Y:S02]  /*1260*/  STS [UR8+0x24], R2 ;  /* 0x00002402ff007988 */ /* 0x0005e40008000808 */
.L_x_44:
[----:B------:R-:W-:Y:S05]  /*1270*/  @P3 BRA `(.L_x_46) ;  /* 0x00000000002c3947 */ /* 0x000fea0003800000 */
[----:B--2---:R-:W2:Y:S01]  /*1280*/  LDS R2, [UR8+0x1c] ;  /* 0x00001c08ff027984 */ /* 0x004ea20008000800 */
[----:B------:R-:W3:Y:S02]  /*1290*/  LDC.64 R6, c[0x0][0x3b8] ;  /* 0x0000ee00ff067b82 */ /* 0x000ee40000000a00 */
[--C-:B---3-5:R-:W-:Y:S02]  /*12a0*/  SHF.R.U32.HI R5, RZ, 0x4, R7.reuse ;  /* 0x00000004ff057819 */ /* 0x128fe40000011607 */
[----:B------:R-:W-:-:S05]  /*12b0*/  SHF.R.U64 R3, R6, 0x4, R7 ;  /* 0x0000000406037819 */ /* 0x000fca0000001207 */
[----:B------:R3:W-:Y:S01]  /*12c0*/  STS [UR8+0xc], R3 ;  /* 0x00000c03ff007988 */ /* 0x0007e20008000808 */
[----:B--2---:R-:W-:-:S05]  /*12d0*/  LOP3.LUT R2, R2, 0xf, R5, 0xb8, !PT ;  /* 0x0000000f02027812 */ /* 0x004fca00078eb805 */
[----:B------:R3:W-:Y:S02]  /*12e0*/  STS [UR8+0x1c], R2 ;  /* 0x00001c02ff007988 */ /* 0x0007e40008000808 */
.L_x_45:
[----:B------:R-:W-:Y:S05]  /*12f0*/  @P3 BRA `(.L_x_47) ;  /* 0x00000000001c3947 */ /* 0x000fea0003800000 */
[----:B---3--:R-:W3:Y:S02]  /*1300*/  LDS R2, [UR8+0x34] ;  /* 0x00003408ff027984 */ /* 0x008ee40008000800 */
[----:B---3--:R-:W-:-:S05]  /*1310*/  LOP3.LUT R2, R2, 0x7, RZ, 0xb8, !PT ;  /* 0x0000000702027812 */ /* 0x008fca00078eb8ff */
[----:B------:R3:W-:Y:S02]  /*1320*/  STS [UR8+0x34], R2 ;  /* 0x00003402ff007988 */ /* 0x0007e40008000808 */
.L_x_46:
[----:B------:R-:W-:Y:S05]  /*1330*/  @P3 BRA `(.L_x_48) ;  /* 0x00000000001c3947 */ /* 0x000fea0003800000 */
[----:B--23--:R-:W2:Y:S02]  /*1340*/  LDS R2, [UR8+0x34] ;  /* 0x00003408ff027984 */ /* 0x00cea40008000800 */
[----:B--2---:R-:W-:-:S05]  /*1350*/  LOP3.LUT R2, R2, 0x38, RZ, 0xb8, !PT ;  /* 0x0000003802027812 */ /* 0x004fca00078eb8ff */
[----:B------:R2:W-:Y:S02]  /*1360*/  STS [UR8+0x34], R2 ;  /* 0x00003402ff007988 */ /* 0x0005e40008000808 */
.L_x_47:
[----:B------:R-:W-:Y:S05]  /*1370*/  @P3 BRA `(.L_x_49) ;  /* 0x00000000001c3947 */ /* 0x000fea0003800000 */
[----:B--23--:R-:W2:Y:S02]  /*1380*/  LDS R2, [UR8+0x8] ;  /* 0x00000808ff027984 */ /* 0x00cea40008000800 */
[----:B--2---:R-:W-:-:S05]  /*1390*/  LOP3.LUT R2, R2, 0x780, RZ, 0xb8, !PT ;  /* 0x0000078002027812 */ /* 0x004fca00078eb8ff */
[----:B------:R2:W-:Y:S02]  /*13a0*/  STS [UR8+0x8], R2 ;  /* 0x00000802ff007988 */ /* 0x0005e40008000808 */
.L_x_48:
[----:B------:R-:W-:Y:S05]  /*13b0*/  @P3 BRA `(.L_x_50) ;  /* 0x0000000000283947 */ /* 0x000fea0003800000 */
[----:B--23--:R-:W2:Y:S02]  /*13c0*/  LDS R2, [UR8+0x8] ;  /* 0x00000808ff027984 */ /* 0x00cea40008000800 */
[----:B--2---:R-:W-:-:S05]  /*13d0*/  LOP3.LUT R2, R2, 0x1800, RZ, 0xb8, !PT ;  /* 0x0000180002027812 */ /* 0x004fca00078eb8ff */
[----:B------:R2:W-:Y:S02]  /*13e0*/  STS [UR8+0x8], R2 ;  /* 0x00000802ff007988 */ /* 0x0005e40008000808 */
.L_x_49:
[----:B------:R-:W-:Y:S05]  /*13f0*/  @P3 BREAK.RELIABLE B3 ;  /* 0x0000000000033942 */ /* 0x000fea0003800100 */
[----:B------:R-:W-:Y:S05]  /*1400*/  @P3 BRA `(.L_x_51) ;  /* 0x0000000000243947 */ /* 0x000fea0003800000 */
[----:B--23--:R-:W2:Y:S01]  /*1410*/  LDS R2, [UR8+0x8] ;  /* 0x00000808ff027984 */ /* 0x00cea20008000800 */
[----:B------:R-:W-:-:S05]  /*1420*/  IMAD.MOV.U32 R3, RZ, RZ, 0x6000 ;  /* 0x00006000ff037424 */ /* 0x000fca00078e00ff */
[----:B--2---:R-:W-:-:S04]  /*1430*/  LOP3.LUT R2, R2, 0x4000, R3, 0xd8, !PT ;  /* 0x0000400002027812 */ /* 0x004fc800078ed803 */
[----:B------:R-:W-:-:S05]  /*1440*/  LOP3.LUT R2, R2, 0x400000, RZ, 0xb8, !PT ;  /* 0x0040000002027812 */ /* 0x000fca00078eb8ff */
[----:B------:R2:W-:Y:S02]  /*1450*/  STS [UR8+0x8], R2 ;  /* 0x00000802ff007988 */ /* 0x0005e40008000808 */
.L_x_50:
[----:B------:R-:W-:Y:S05]  /*1460*/  BSYNC.RELIABLE B3 ;  /* 0x0000000000037941 */ /* 0x000fea0003800100 */
.L_x_41:
[----:B--23--:R-:W2:Y:S02]  /*1470*/  @!P3 LDS R2, [UR8+0x8] ;  /* 0x00000808ff02b984 */ /* 0x00cea40008000800 */
[----:B--2---:R-:W-:-:S05]  /*1480*/  @!P3 LOP3.LUT R2, R2, 0x8000, RZ, 0xb8, !PT ;  /* 0x000080000202b812 */ /* 0x004fca00078eb8ff */
[----:B------:R2:W-:Y:S02]  /*1490*/  @!P3 STS [UR8+0x8], R2 ;  /* 0x00000802ff00b988 */ /* 0x0005e40008000808 */
.L_x_51:
[----:B------:R-:W-:Y:S05]  /*14a0*/  BSYNC.RECONVERGENT B4 ;  /* 0x0000000000047941 */ /* 0x000fea0003800200 */
.L_x_40:
[----:B------:R-:W-:Y:S05]  /*14b0*/  WARPSYNC.ALL ;  /* 0x0000000000007948 */ /* 0x000fea0003800000 */
[----:B------:R-:W-:Y:S01]  /*14c0*/  NOP ;  /* 0x0000000000007918 */ /* 0x000fe20000000000 */
[----:B------:R-:W-:-:S04]  /*14d0*/  UIADD3 UR4, UPT, UPT, UR4, 0x100, URZ ;  /* 0x0000010004047890 */ /* 0x000fc8000fffe0ff */
[----:B------:R-:W-:-:S04]  /*14e0*/  UIADD3 UR23, UP0, UPT, UR4, UR16, URZ ;  /* 0x0000001004177290 */ /* 0x000fc8000ff1e0ff */
[----:B------:R-:W-:Y:S01]  /*14f0*/  ULEA.HI.X.SX32 UR28, UR4, UR17, 0x1, UP0 ;  /* 0x00000011041c7291 */ /* 0x000fe200080f0eff */
[----:B------:R-:W-:Y:S11]  /*1500*/  @P0 BRA `(.L_x_52) ;  /* 0x0000000000380947 */ /* 0x000ff60003800000 */
[----:B--23--:R-:W2:Y:S01]  /*1510*/  S2R R2, SR_LANEID ;  /* 0x0000000000027919 */ /* 0x00cea20000000000 */
[----:B------:R-:W-:Y:S05]  /*1520*/  WARPSYNC.ALL ;  /* 0x0000000000007948 */ /* 0x000fea0003800000 */
[----:B------:R-:W-:Y:S01]  /*1530*/  NOP ;  /* 0x0000000000007918 */ /* 0x000fe20000000000 */
[----:B--2-4-:R-:W-:-:S05]  /*1540*/  IMAD.SHL.U32 R4, R2, 0x4, RZ ;  /* 0x0000000402047824 */ /* 0x014fca00078e00ff */
[----:B-----5:R-:W2:Y:S01]  /*1550*/  LDS R5, [R4+UR8] ;  /* 0x0000000804057984 */ /* 0x020ea20008000800 */
[----:B------:R-:W-:Y:S01]  /*1560*/  IADD3 R2, P1, PT, R4, UR23, RZ ;  /* 0x0000001704027c10 */ /* 0x000fe2000ff3e0ff */
[----:B------:R-:W-:-:S04]  /*1570*/  UMOV UR4, UR23 ;  /* 0x0000001700047c82 */ /* 0x000fc80008000000 */
[----:B------:R-:W-:Y:S01]  /*1580*/  IMAD.X R3, RZ, RZ, UR28, P1 ;  /* 0x0000001cff037e24 */ /* 0x000fe200088e06ff */
[----:B------:R-:W-:-:S04]  /*1590*/  UMOV UR5, UR28 ;  /* 0x0000001c00057c82 */ /* 0x000fc80008000000 */
[----:B--2---:R2:W3:Y:S01]  /*15a0*/  ATOMG.E.EXCH.STRONG.GPU PT, RZ, [R2], R5 ;  /* 0x0000000502ff73a8 */ /* 0x0044e200041ee100 */
[----:B------:R-:W-:-:S04]  /*15b0*/  DEPBAR {5,4,3,2,1,0} ;  /* 0x0000003f0000791a */ /* 0x000fc80000000000 */
[----:B------:R-:W4:Y:S02]  /*15c0*/  CCTL.E.C.LDCU.IV.DEEP [UR4] ;  /* 0x0000000004007540 */ /* 0x000f240009c08000 */
[----:B----4-:R2:W-:Y:S01]  /*15d0*/  UTMACCTL.IV [UR4] ;  /* 0x00000000040079b9 */ /* 0x0105e20008000000 */
[----:B------:R-:W-:Y:S01]  /*15e0*/  NOP ;  /* 0x0000000000007918 */ /* 0x000fe20000000000 */
.L_x_52:
[----:B------:R-:W-:Y:S05]  /*15f0*/  @P0 BRA `(.L_x_53) ;  /* 0x00000000000c0947 */ /* 0x000fea0003800000 */
[----:B------:R0:W-:Y:S01]  /*1600*/  UTMACMDFLUSH ;  /* 0x00000000000079b7 */ /* 0x0001e20000000000 */
[----:B------:R-:W-:Y:S05]  /*1610*/  @P0 BRA `(.L_x_53) ;  /* 0x0000000000040947 */ /* 0x000fea0003800000 */
[----:B------:R-:W-:-:S04]  /*1620*/  DEPBAR.LE SB0, 0x0 ;  /* 0x000080000000791a */ /* 0x000fc80000000000 */
.L_x_53:
[----:B------:R-:W-:Y:S05]  /*1630*/  WARPSYNC.ALL ;  /* 0x0000000000007948 */ /* 0x000fea0003800000 */
[----:B------:R-:W-:Y:S01]  /*1640*/  NOP ;  /* 0x0000000000007918 */ /* 0x000fe20000000000 */
[----:B---3--:R-:W-:Y:S01]  /*1650*/  BAR.SYNC.DEFER_BLOCKING 0x0 ;  /* 0x0000000000007b1d */ /* 0x008fe20000010000 */
[----:B------:R-:W-:Y:S01]  /*1660*/  ISETP.GE.AND P0, PT, R8, 0x1, PT ;  /* 0x000000010800780c */ /* 0x000fe20003f06270 */
[----:B------:R-:W-:Y:S01]  /*1670*/  USHF.L.U32 UR11, UR11, 0x6, URZ ;  /* 0x000000060b0b7899 */ /* 0x000fe200080006ff */
[----:B--2---:R-:W-:Y:S01]  /*1680*/  SHF.R.U32.HI R2, RZ, 0x5, R0 ;  /* 0x00000005ff027819 */ /* 0x004fe20000011600 */
[----:B------:R-:W-:-:S02]  /*1690*/  USHF.L.U32 UR27, UR6, 0x6, URZ ;  /* 0x00000006061b7899 */ /* 0x000fc400080006ff */
[----:B------:R-:W-:Y:S01]  /*16a0*/  VOTEU.ALL UP0, P3 ;  /* 0x0000000000ff7886 */ /* 0x000fe20001800000 */
[----:B------:R-:W-:Y:S01]  /*16b0*/  UMOV UR4, 0x1 ;  /* 0x0000000100047882 */ /* 0x000fe20000000000 */
[----:B------:R-:W-:Y:S01]  /*16c0*/  VOTEU.ALL UP1, P3 ;  /* 0x0000000000ff7886 */ /* 0x000fe20001820000 */
[----:B------:R-:W-:Y:S02]  /*16d0*/  R2UR UR22, R2 ;  /* 0x00000000021672ca */ /* 0x000fe400000e0000 */
[----:B------:R-:W-:-:S04]  /*16e0*/  @!UP0 UIADD3 UR16, UPT, UPT, -UR4, 0x100000, URZ ;  /* 0x0010000004108890 */ /* 0x000fc8000fffe1ff */
[----:B------:R-:W-:Y:S02]  /*16f0*/  @!UP0 USHF.L.U32 UR17, UR16, 0xb, URZ ;  /* 0x0000000b10118899 */ /* 0x000fe400080006ff */
[----:B------:R-:W-:Y:S02]  /*1700*/  @!UP0 USHF.L.U32 UR16, UR16, 0x1, URZ ;  /* 0x0000000110108899 */ /* 0x000fe400080006ff */
[----:B------:R-:W-:-:S04]  /*1710*/  @!UP0 UIADD3 UR4, UPT, UPT, -UR4, 0x100000, URZ ;  /* 0x0010000004048890 */ /* 0x000fc8000fffe1ff */
[----:B------:R-:W-:Y:S02]  /*1720*/  @!UP0 USHF.L.U32 UR5, UR4, 0xb, URZ ;  /* 0x0000000b04058899 */ /* 0x000fe400080006ff */
[----:B------:R-:W-:Y:S01]  /*1730*/  @!UP0 USHF.L.U32 UR4, UR4, 0x1, URZ ;  /* 0x0000000104048899 */ /* 0x000fe200080006ff */
[----:B------:R-:W-:Y:S01]  /*1740*/  VOTEU.ALL UP0, P3 ;  /* 0x0000000000ff7886 */ /* 0x000fe20001800000 */
[----:B------:R-:W2:Y:S04]  /*1750*/  FENCE.VIEW.ASYNC.S ;  /* 0x00000000000073c6 */ /* 0x000ea80000000000 */
[----:B--2---:R2:W3:Y:S06]  /*1760*/  @!UP0 SYNCS.EXCH.64 URZ, [UR8+0x2000], UR16 ;  /* 0x0020001008ff85b2 */ /* 0x0044ec0008000100 */
[----:B------:R2:W4:Y:S01]  /*1770*/  @!UP1 SYNCS.EXCH.64 URZ, [UR8+0x2010], UR4 ;  /* 0x0020100408ff95b2 */ /* 0x0005220008000100 */
[----:B------:R-:W-:Y:S05]  /*1780*/  @!P0 BRA `(.L_x_54) ;  /* 0x0000000400b88947 */ /* 0x000fea0003800000 */
[----:B---34-:R-:W-:Y:S01]  /*1790*/  BAR.SYNC.DEFER_BLOCKING 0x0 ;  /* 0x0000000000007b1d */ /* 0x018fe20000010000 */
[----:B------:R-:W-:Y:S01]  /*17a0*/  @!P3 IMAD.MOV.U32 R2, RZ, RZ, 0x2000 ;  /* 0x00002000ff02b424 */ /* 0x000fe200078e00ff */
[----:B------:R-:W-:Y:S02]  /*17b0*/  ELECT P1, URZ, PT ;  /* 0x0000000000ff782f */ /* 0x000fe40003820000 */
[----:B------:R-:W-:Y:S02]  /*17c0*/  ELECT P0, URZ, PT ;  /* 0x0000000000ff782f */ /* 0x000fe40003800000 */
[C---:B------:R-:W-:Y:S01]  /*17d0*/  ISETP.LT.U32.AND P1, PT, R36.reuse, 0x20, P1 ;  /* 0x000000202400780c */ /* 0x040fe20000f21070 */
[----:B------:R-:W-:Y:S01]  /*17e0*/  UIADD3 UR24, UPT, UPT, UR8, 0x1000, URZ ;  /* 0x0000100008187890 */ /* 0x000fe2000fffe0ff */
[----:B------:R-:W-:Y:S01]  /*17f0*/  ISETP.LT.U32.AND P0, PT, R36, 0x20, P0 ;  /* 0x000000202400780c */ /* 0x000fe20000701070 */
[----:B--2---:R-:W-:Y:S02]  /*1800*/  USHF.R.U32.HI UR4, URZ, 0x4, UR8 ;  /* 0x00000004ff047899 */ /* 0x004fe40008011608 */
[----:B------:R-:W-:-:S02]  /*1810*/  USHF.R.U32.HI UR6, URZ, 0x4, UR24 ;  /* 0x00000004ff067899 */ /* 0x000fc40008011618 */
[----:B------:R-:W-:Y:S02]  /*1820*/  USGXT.U32 UR4, UR4, 0xe ;  /* 0x0000000e0404789a */ /* 0x000fe40008000000 */
[----:B------:R-:W-:Y:S01]  /*1830*/  USGXT.U32 UR6, UR6, 0xe ;  /* 0x0000000e0606789a */ /* 0x000fe20008000000 */
[----:B------:R-:W-:Y:S01]  /*1840*/  UMOV UR20, 0xfffffffe ;  /* 0xfffffffe00147882 */ /* 0x000fe20000000000 */
[----:B------:R-:W-:Y:S02]  /*1850*/  UMOV UR21, 0x7fffbfdf ;  /* 0x7fffbfdf00157882 */ /* 0x000fe40000000000 */
[----:B------:R-:W-:Y:S01]  /*1860*/  VOTEU.ANY UP0, P1 ;  /* 0x0000000000ff7886 */ /* 0x000fe20000800100 */
[----:B------:R-:W-:Y:S01]  /*1870*/  VOTEU.ANY UP2, P1 ;  /* 0x0000000000ff7886 */ /* 0x000fe20000840100 */
[----:B------:R-:W-:Y:S01]  /*1880*/  VOTEU.ANY UP1, P0 ;  /* 0x0000000000ff7886 */ /* 0x000fe20000020100 */
[----:B------:R-:W-:Y:S01]  /*1890*/  VOTEU.ANY UP3, P0 ;  /* 0x0000000000ff7886 */ /* 0x000fe20000060100 */
[----:B------:R-:W-:Y:S01]  /*18a0*/  UMOV UR5, URZ ;  /* 0x000000ff00057c82 */ /* 0x000fe20008000000 */
[----:B------:R2:W-:Y:S01]  /*18b0*/  @!P3 SYNCS.ARRIVE.TRANS64 RZ, [UR8+0x2000], R2 ;  /* 0x00200002ffffb9a7 */ /* 0x0005e20008000008 */
[----:B------:R3:W-:Y:S06]  /*18c0*/  MEMBAR.ALL.CTA ;  /* 0x0000000000007992 */ /* 0x0007ec0000008000 */
[----:B---3--:R-:W3:Y:S01]  /*18d0*/  FENCE.VIEW.ASYNC.S ;  /* 0x00000000000073c6 */ /* 0x008ee20000000000 */
[----:B------:R-:W-:Y:S01]  /*18e0*/  @UP0 UIADD3 UR9, UPT, UPT, UR8, 0x2000, URZ ;  /* 0x0000200008090890 */ /* 0x000fe2000fffe0ff */
[----:B------:R-:W-:Y:S01]  /*18f0*/  @UP0 UMOV UR10, URZ ;  /* 0x000000ff000a0c82 */ /* 0x000fe20008000000 */
[----:B------:R-:W-:Y:S01]  /*1900*/  @UP1 UIADD3 UR25, UPT, UPT, UR8, 0x2000, URZ ;  /* 0x0000200008191890 */ /* 0x000fe2000fffe0ff */
[----:B------:R-:W-:Y:S01]  /*1910*/  @UP1 UMOV UR26, URZ ;  /* 0x000000ff001a1c82 */ /* 0x000fe20008000000 */
[----:B------:R-:W-:Y:S01]  /*1920*/  UMOV UR7, URZ ;  /* 0x000000ff00077c82 */ /* 0x000fe20008000000 */
[----:B------:R-:W-:-:S02]  /*1930*/  UIADD3.64 UR18, UPT, UPT, UR4, -UR20, URZ ;  /* 0x8000001404127297 */ /* 0x000fc4000fffe0ff */
[----:B------:R-:W-:Y:S02]  /*1940*/  UIADD3.64 UR20, UPT, UPT, UR6, -UR20, URZ ;  /* 0x8000001406147297 */ /* 0x000fe4000fffe0ff */
[----:B------:R-:W-:Y:S01]  /*1950*/  UISETP.NE.U32.AND UP0, UPT, UR22, URZ, UPT ;  /* 0x000000ff1600728c */ /* 0x000fe2000bf05070 */
[----:B------:R-:W-:Y:S01]  /*1960*/  UMOV UR16, UR4 ;  /* 0x0000000400107c82 */ /* 0x000fe20008000000 */
[----:B------:R-:W-:Y:S01]  /*1970*/  UMOV UR17, 0x80004020 ;  /* 0x8000402000117882 */ /* 0x000fe20000000000 */
[----:B------:R-:W-:Y:S01]  /*1980*/  UMOV UR7, 0x80004020 ;  /* 0x8000402000077882 */ /* 0x000fe20000000000 */
[----:B---3--:R-:W-:Y:S06]  /*1990*/  BAR.SYNC.DEFER_BLOCKING 0x0 ;  /* 0x0000000000007b1d */ /* 0x008fec0000010000 */
[----:B------:R2:W-:Y:S02]  /*19a0*/  @UP2 UTMALDG.2D [UR8], [UR12] ;  /* 0x000000080c0025b4 */ /* 0x0005e40008008000 */
[----:B------:R-:W-:Y:S06]  /*19b0*/  BAR.SYNC.DEFER_BLOCKING 0x0 ;  /* 0x0000000000007b1d */ /* 0x000fec0000010000 */
[----:B------:R2:W-:Y:S02]  /*19c0*/  @UP3 UTMALDG.2D [UR24], [UR14] ;  /* 0x000000180e0035b4 */ /* 0x0005e40008008000 */
[----:B------:R-:W-:Y:S06]  /*19d0*/  BAR.SYNC.DEFER_BLOCKING 0x0 ;  /* 0x0000000000007b1d */ /* 0x000fec0000010000 */
[----:B------:R-:W3:Y:S02]  /*19e0*/  SYNCS.PHASECHK.TRANS64.TRYWAIT P0, [UR8+0x2000], RZ ;  /* 0x002000ffff0075a7 */ /* 0x000ee40008001108 */
[----:B--23--:R-:W-:Y:S05]  /*19f0*/  @!P0 BRA `(.L_x_55) ;  /* 0x0000000800a48947 */ /* 0x00cfea0003800000 */
.L_x_67:
[----:B------:R-:W-:Y:S05]  /*1a00*/  BRA.U UP0, `(.L_x_56) ;  /* 0x00000001001c7547 */ /* 0x000fea000b800000 */
[----:B------:R-:W-:Y:S01]  /*1a10*/  UMOV UR4, 0x0 ;  /* 0x0000000000047882 */ /* 0x000fe20000000000 */
[----:B------:R-:W-:Y:S01]  /*1a20*/  UMOV UR5, 0x4100010 ;  /* 0x0410001000057882 */ /* 0x000fe20000000000 */
[----:B------:R-:W-:Y:S01]  /*1a30*/  UMOV UR24, 0x0 ;  /* 0x0000000000187882 */ /* 0x000fe20000000000 */
[----:B------:R-:W-:Y:S01]  /*1a40*/  UMOV UR25, 0x4100010 ;  /* 0x0410001000197882 */ /* 0x000fe20000000000 */
[----:B------:R2:W-:Y:S01]  /*1a50*/  UTCQMMA gdesc[UR16], gdesc[UR6], tmem[UR29], tmem[UR4], idesc[UR5], !UPT ;  /* 0x00ff0406100075ea */ /* 0x0005e2000f80031d */
[----:B------:R2:W-:Y:S01]  /*1a60*/  UTCQMMA gdesc[UR18], gdesc[UR20], tmem[UR29], tmem[UR24], idesc[UR25], UPT ;  /* 0x00ff1814120075ea */ /* 0x0005e2000b80031d */
[----:B------:R-:W-:Y:S02]  /*1a70*/  NOP ;  /* 0x0000000000007918 */ /* 0x000fe40000000000 */
.L_x_56:
[----:B------:R-:W-:Y:S01]  /*1a80*/  ELECT P0, URZ, PT ;  /* 0x0000000000ff782f */ /* 0x000fe20003800000 */
[----:B--2---:R-:W-:-:S03]  /*1a90*/  UIADD3 UR4, UPT, UPT, UR8, 0x2010, URZ ;  /* 0x0000201008047890 */ /* 0x004fc6000fffe0ff */
[----:B------:R-:W-:Y:S01]  /*1aa0*/  ISETP.LT.U32.AND P0, PT, R36, 0x20, P0 ;  /* 0x000000202400780c */ /* 0x000fe20000701070 */
[----:B------:R-:W-:-:S12]  /*1ab0*/  UMOV UR5, URZ ;  /* 0x000000ff00057c82 */ /* 0x000fd80008000000 */
[----:B------:R-:W-:Y:S01]  /*1ac0*/  VOTEU.ANY UP0, P0 ;  /* 0x0000000000ff7886 */ /* 0x000fe20000000100 */
[----:B------:R-:W-:Y:S01]  /*1ad0*/  VOTEU.ANY UP1, P0 ;  /* 0x0000000000ff7886 */ /* 0x000fe20000020100 */
[----:B------:R-:W-:-:S03]  /*1ae0*/  ISETP.GE.U32.AND P0, PT, R8, 0x41, PT ;  /* 0x000000410800780c */ /* 0x000fc60003f06070 */
[----:B------:R-:W-:Y:S02]  /*1af0*/  @UP0 UMOV UR9, UR4 ;  /* 0x0000000400090c82 */ /* 0x000fe40008000000 */
[----:B------:R2:W-:Y:S01]  /*1b00*/  @UP1 UTCBAR [UR9], URZ ;  /* 0x000000ff090013e9 */ /* 0x0005e200080000ff */
[----:B------:R-:W-:Y:S06]  /*1b10*/  BAR.SYNC.DEFER_BLOCKING 0x0 ;  /* 0x0000000000007b1d */ /* 0x000fec0000010000 */
[----:B------:R-:W3:Y:S02]  /*1b20*/  SYNCS.PHASECHK.TRANS64.TRYWAIT P1, [UR8+0x2010], RZ ;  /* 0x002010ffff0075a7 */ /* 0x000ee40008021108 */
[----:B--23--:R-:W-:Y:S05]  /*1b30*/  @!P1 BRA `(.L_x_57) ;  /* 0x0000000800609947 */ /* 0x00cfea0003800000 */
.L_x_68:
[----:B------:R-:W-:Y:S05]  /*1b40*/  @!P0 BRA `(.L_x_54) ;  /* 0x0000000000c88947 */ /* 0x000fea0003800000 */
[----:B------:R-:W-:Y:S01]  /*1b50*/  IMAD.MOV.U32 R2, RZ, RZ, 0x1 ;  /* 0x00000001ff027424 */ /* 0x000fe200078e00ff */
[----:B------:R-:W2:Y:S01]  /*1b60*/  LDCU UR32, c[0x0][0x3a0] ;  /* 0x00007400ff2077ac */ /* 0x000ea20008000800 */
[----:B------:R-:W-:-:S05]  /*1b70*/  UMOV UR10, 0x40 ;  /* 0x00000040000a7882 */ /* 0x000fca0000000000 */
.L_x_61:
[----:B------:R-:W-:Y:S01]  /*1b80*/  BAR.SYNC.DEFER_BLOCKING 0x0 ;  /* 0x0000000000007b1d */ /* 0x000fe20000010000 */
[----:B------:R-:W-:Y:S01]  /*1b90*/  @!P3 IMAD.MOV.U32 R3, RZ, RZ, 0x2000 ;  /* 0x00002000ff03b424 */ /* 0x000fe200078e00ff */
[----:B------:R-:W-:Y:S02]  /*1ba0*/  ELECT P1, URZ, PT ;  /* 0x0000000000ff782f */ /* 0x000fe40003820000 */
[----:B------:R-:W-:Y:S02]  /*1bb0*/  ELECT P0, URZ, PT ;  /* 0x0000000000ff782f */ /* 0x000fe40003800000 */
[C---:B------:R-:W-:Y:S01]  /*1bc0*/  ISETP.LT.U32.AND P1, PT, R36.reuse, 0x20, P1 ;  /* 0x000000202400780c */ /* 0x040fe20000f21070 */
[----:B------:R-:W-:Y:S01]  /*1bd0*/  UMOV UR26, UR10 ;  /* 0x0000000a001a7c82 */ /* 0x000fe20008000000 */
[----:B------:R-:W-:-:S11]  /*1be0*/  ISETP.LT.U32.AND P0, PT, R36, 0x20, P0 ;  /* 0x000000202400780c */ /* 0x000fd60000701070 */
[----:B------:R-:W-:Y:S02]  /*1bf0*/  VOTEU.ANY UP0, P1 ;  /* 0x0000000000ff7886 */ /* 0x000fe40000800100 */
[----:B------:R-:W-:Y:S01]  /*1c00*/  VOTEU.ANY UP1, P0 ;  /* 0x0000000000ff7886 */ /* 0x000fe20000020100 */
[----:B------:R3:W-:Y:S01]  /*1c10*/  @!P3 SYNCS.ARRIVE.TRANS64 RZ, [UR8+0x2000], R3 ;  /* 0x00200003ffffb9a7 */ /* 0x0007e20008000008 */
[----:B------:R4:W-:Y:S06]  /*1c20*/  MEMBAR.ALL.CTA ;  /* 0x0000000000007992 */ /* 0x0009ec0000008000 */
[----:B----4-:R-:W4:Y:S01]  /*1c30*/  FENCE.VIEW.ASYNC.S ;  /* 0x00000000000073c6 */ /* 0x010f220000000000 */
[----:B------:R-:W-:Y:S01]  /*1c40*/  @UP0 UIADD3 UR9, UPT, UPT, UR8, 0x2000, URZ ;  /* 0x0000200008090890 */ /* 0x000fe2000fffe0ff */
[----:B----4-:R-:W-:Y:S01]  /*1c50*/  VOTEU.ANY UP0, P1 ;  /* 0x0000000000ff7886 */ /* 0x010fe20000800100 */
[----:B------:R-:W-:-:S02]  /*1c60*/  @UP1 UIADD3 UR24, UPT, UPT, UR8, 0x1000, URZ ;  /* 0x0000100008181890 */ /* 0x000fc4000fffe0ff */
[----:B------:R-:W-:Y:S01]  /*1c70*/  @UP1 UIADD3 UR25, UPT, UPT, UR8, 0x2000, URZ ;  /* 0x0000200008191890 */ /* 0x000fe2000fffe0ff */
[----:B---3--:R-:W-:Y:S01]  /*1c80*/  IMAD.U32 R3, R2, -0x80000000, RZ ;  /* 0x8000000002037824 */ /* 0x008fe200078e00ff */
[----:B------:R-:W-:Y:S01]  /*1c90*/  VOTEU.ANY UP1, P0 ;  /* 0x0000000000ff7886 */ /* 0x000fe20000020100 */
[----:B------:R-:W-:Y:S06]  /*1ca0*/  BAR.SYNC.DEFER_BLOCKING 0x0 ;  /* 0x0000000000007b1d */ /* 0x000fec0000010000 */
[----:B------:R3:W-:Y:S01]  /*1cb0*/  @UP0 UTMALDG.2D [UR8], [UR12] ;  /* 0x000000080c0005b4 */ /* 0x0007e20008008000 */
[----:B------:R-:W-:Y:S01]  /*1cc0*/  UISETP.NE.U32.AND UP0, UPT, UR22, URZ, UPT ;  /* 0x000000ff1600728c */ /* 0x000fe2000bf05070 */
[----:B------:R-:W-:Y:S06]  /*1cd0*/  BAR.SYNC.DEFER_BLOCKING 0x0 ;  /* 0x0000000000007b1d */ /* 0x000fec0000010000 */
[----:B------:R3:W-:Y:S02]  /*1ce0*/  @UP1 UTMALDG.2D [UR24], [UR14] ;  /* 0x000000180e0015b4 */ /* 0x0007e40008008000 */
[----:B------:R-:W-:Y:S06]  /*1cf0*/  BAR.SYNC.DEFER_BLOCKING 0x0 ;  /* 0x0000000000007b1d */ /* 0x000fec0000010000 */
[----:B------:R-:W4:Y:S02]  /*1d00*/  SYNCS.PHASECHK.TRANS64.TRYWAIT P0, [UR8+0x2000], R3 ;  /* 0x00200003ff0075a7 */ /* 0x000f240008001108 */
[----:B---34-:R-:W-:Y:S05]  /*1d10*/  @!P0 BRA `(.L_x_58) ;  /* 0x0000000400f48947 */ /* 0x018fea0003800000 */
.L_x_69:
[----:B------:R-:W-:Y:S05]  /*1d20*/  BRA.U UP0, `(.L_x_59) ;  /* 0x00000001001c7547 */ /* 0x000fea000b800000 */
[----:B------:R-:W-:Y:S01]  /*1d30*/  UMOV UR24, 0x0 ;  /* 0x0000000000187882 */ /* 0x000fe20000000000 */
[----:B------:R-:W-:Y:S01]  /*1d40*/  UMOV UR25, 0x4100010 ;  /* 0x0410001000197882 */ /* 0x000fe20000000000 */
[----:B------:R-:W-:Y:S01]  /*1d50*/  UMOV UR30, 0x0 ;  /* 0x00000000001e7882 */ /* 0x000fe20000000000 */
[----:B------:R-:W-:Y:S01]  /*1d60*/  UMOV UR31, 0x4100010 ;  /* 0x04100010001f7882 */ /* 0x000fe20000000000 */
[----:B------:R3:W-:Y:S01]  /*1d70*/  UTCQMMA gdesc[UR16], gdesc[UR6], tmem[UR29], tmem[UR24], idesc[UR25], UPT ;  /* 0x00ff1806100075ea */ /* 0x0007e2000b80031d */
[----:B------:R3:W-:Y:S01]  /*1d80*/  UTCQMMA gdesc[UR18], gdesc[UR20], tmem[UR29], tmem[UR30], idesc[UR31], UPT ;  /* 0x00ff1e14120075ea */ /* 0x0007e2000b80031d */
[----:B------:R-:W-:Y:S02]  /*1d90*/  NOP ;  /* 0x0000000000007918 */ /* 0x000fe40000000000 */
.L_x_59:
[----:B------:R-:W-:-:S04]  /*1da0*/  ELECT P0, URZ, PT ;  /* 0x0000000000ff782f */ /* 0x000fc80003800000 */
[----:B------:R-:W-:-:S13]  /*1db0*/  ISETP.LT.U32.AND P0, PT, R36, 0x20, P0 ;  /* 0x000000202400780c */ /* 0x000fda0000701070 */
[----:B------:R-:W-:Y:S01]  /*1dc0*/  VOTEU.ANY UP0, P0 ;  /* 0x0000000000ff7886 */ /* 0x000fe20000000100 */
[----:B------:R-:W-:-:S04]  /*1dd0*/  VOTEU.ANY UP1, P0 ;  /* 0x0000000000ff7886 */ /* 0x000fc80000020100 */
[----:B------:R-:W-:Y:S02]  /*1de0*/  @UP0 UMOV UR9, UR4 ;  /* 0x0000000400090c82 */ /* 0x000fe40008000000 */
[----:B------:R4:W-:Y:S01]  /*1df0*/  @UP1 UTCBAR [UR9], URZ ;  /* 0x000000ff090013e9 */ /* 0x0009e200080000ff */
[----:B------:R-:W-:Y:S06]  /*1e00*/  BAR.SYNC.DEFER_BLOCKING 0x0 ;  /* 0x0000000000007b1d */ /* 0x000fec0000010000 */
[----:B------:R-:W3:Y:S02]  /*1e10*/  SYNCS.PHASECHK.TRANS64.TRYWAIT P0, [UR8+0x2010], R3 ;  /* 0x00201003ff0075a7 */ /* 0x000ee40008001108 */
[----:B---34-:R-:W-:Y:S05]  /*1e20*/  @!P0 BRA `(.L_x_60) ;  /* 0x0000000400bc8947 */ /* 0x018fea0003800000 */
.L_x_70:
[----:B------:R-:W-:Y:S01]  /*1e30*/  UIADD3 UR10, UPT, UPT, UR10, 0x40, URZ ;  /* 0x000000400a0a7890 */ /* 0x000fe2000fffe0ff */
[----:B------:R-:W-:-:S03]  /*1e40*/  LOP3.LUT R2, R2, 0x1, RZ, 0x3c, !PT ;  /* 0x0000000102027812 */ /* 0x000fc600078e3cff */
[----:B--2---:R-:W-:-:S09]  /*1e50*/  UISETP.GE.AND UP0, UPT, UR10, UR32, UPT ;  /* 0x000000200a00728c */ /* 0x004fd2000bf06270 */
[----:B------:R-:W-:Y:S05]  /*1e60*/  BRA.U !UP0, `(.L_x_61) ;  /* 0xfffffffd08447547 */ /* 0x000fea000b83ffff */
.L_x_54:
[----:B---34-:R-:W-:Y:S01]  /*1e70*/  BAR.SYNC.DEFER_BLOCKING 0x0 ;  /* 0x0000000000007b1d */ /* 0x018fe20000010000 */
[----:B------:R-:W-:-:S05]  /*1e80*/  IMAD.SHL.U32 R2, R0, 0x20, RZ ;  /* 0x0000002000027824 */ /* 0x000fca00078e00ff */
[----:B------:R-:W-:Y:S04]  /*1e90*/  BSSY.RECONVERGENT B4, `(.L_x_62) ;  /* 0x0000004000047945 */ /* 0x000fe80003800200 */
[----:B------:R-:W-:Y:S05]  /*1ea0*/  @P3 BRA `(.L_x_63) ;  /* 0x0000000000083947 */ /* 0x000fea0003800000 */
[----:B------:R-:W3:Y:S02]  /*1eb0*/  SYNCS.CCTL.IV [UR8+0x2000] ;  /* 0x00200000ff0079b1 */ /* 0x000ee40008000008 */
[----:B---3--:R-:W3:Y:S02]  /*1ec0*/  SYNCS.CCTL.IV [UR8+0x2010] ;  /* 0x00201000ff0079b1 */ /* 0x008ee40008000008 */
.L_x_63:
[----:B--2---:R-:W-:Y:S05]  /*1ed0*/  BSYNC.RECONVERGENT B4 ;  /* 0x0000000000047941 */ /* 0x004fea0003800200 */
.L_x_62:
[----:B------:R-:W-:Y:S01]  /*1ee0*/  USHF.L.U32 UR22, UR22, 0x15, URZ ;  /* 0x0000001516167899 */ /* 0x000fe200080006ff */
[----:B------:R-:W-:Y:S01]  /*1ef0*/  IMAD.SHL.U32 R3, R0, 0x8, RZ ;  /* 0x0000000800037824 */ /* 0x000fe200078e00ff */
[----:B------:R-:W-:Y:S01]  /*1f00*/  LOP3.LUT R2, R2, 0xc00, RZ, 0xc0, !PT ;  /* 0x00000c0002027812 */ /* 0x000fe200078ec0ff */
[C---:B------:R-:W-:Y:S01]  /*1f10*/  IMAD.SHL.U32 R4, R0.reuse, 0x2, RZ ;  /* 0x0000000200047824 */ /* 0x040fe200078e00ff */
[----:B------:R-:W-:Y:S01]  /*1f20*/  ULOP3.LUT UR22, UR22, 0x600000, URZ, 0xc0, !UPT ;  /* 0x0060000016167892 */ /* 0x000fe2000f8ec0ff */
[----:B------:R-:W-:Y:S01]  /*1f30*/  IMAD.SHL.U32 R0, R0, 0x40, RZ ;  /* 0x0000004000007824 */ /* 0x000fe200078e00ff */
[----:B------:R-:W-:Y:S02]  /*1f40*/  LOP3.LUT R3, R2, 0x30, R3, 0xf8, !PT ;  /* 0x0000003002037812 */ /* 0x000fe400078ef803 */
[----:B------:R-:W-:Y:S01]  /*1f50*/  ELECT P0, URZ, PT ;  /* 0x0000000000ff782f */ /* 0x000fe20003800000 */
[----:B------:R-:W-:Y:S01]  /*1f60*/  UIADD3 UR22, UPT, UPT, UR29, UR22, URZ ;  /* 0x000000161d167290 */ /* 0x000fe2000fffe0ff */
[----:B------:R-:W-:Y:S01]  /*1f70*/  LOP3.LUT R3, R3, 0x20, R4, 0x78, !PT ;  /* 0x0000002003037812 */ /* 0x000fe200078e7804 */
[----:B------:R-:W-:Y:S01]  /*1f80*/  UMOV UR9, UR27 ;  /* 0x0000001b00097c82 */ /* 0x000fe20008000000 */
[----:B------:R-:W-:Y:S01]  /*1f90*/  ISETP.LT.U32.AND P0, PT, R36, 0x20, P0 ;  /* 0x000000202400780c */ /* 0x000fe20000701070 */
[----:B------:R-:W-:Y:S01]  /*1fa0*/  UMOV UR10, UR11 ;  /* 0x0000000b000a7c82 */ /* 0x000fe20008000000 */
[----:B------:R-:W-:-:S04]  /*1fb0*/  LOP3.LUT R0, R3, 0x3c0, R0, 0xf8, !PT ;  /* 0x000003c003007812 */ /* 0x000fc800078ef800 */
[----:B-----5:R-:W-:Y:S01]  /*1fc0*/  LDTM.16dp32bit_t0_t15.x32 R4, tmem[UR22] ;  /* 0x00000016000479ee */ /* 0x020fe20008a80000 */
[----:B------:R-:W2:Y:S01]  /*1fd0*/  LDTM.16dp32bit_t16_t31.x32 R4, tmem[UR22+0x20] ;  /* 0x00002016000479ee */ /* 0x000ea20008aa0000 */
[----:B------:R-:W-:Y:S01]  /*1fe0*/  LOP3.LUT R2, R0, 0x10, RZ, 0x3c, !PT ;  /* 0x0000001000027812 */ /* 0x000fe200078e3cff */
[----:B------:R-:W-:-:S04]  /*1ff0*/  NOP ;  /* 0x0000000000007918 */ /* 0x000fc80000000000 */
[----:B--2---:R-:W-:Y:S01]  /*2000*/  VOTEU.ANY UP0, P0 ;  /* 0x0000000000ff7886 */ /* 0x004fe20000000100 */
[----:B------:R-:W-:-:S04]  /*2010*/  VOTEU.ANY UP1, P0 ;  /* 0x0000000000ff7886 */ /* 0x000fc80000020100 */
[----:B------:R-:W-:Y:S01]  /*2020*/  @UP0 UMOV UR4, UR23 ;  /* 0x0000001700040c82 */ /* 0x000fe20008000000 */
[----:B------:R-:W-:Y:S01]  /*2030*/  @UP0 UMOV UR5, UR28 ;  /* 0x0000001c00050c82 */ /* 0x000fe20008000000 */
[----:B------:R-:W-:Y:S02]  /*2040*/  F2FP.SATFINITE.E4M3.F32.PACK_AB_MERGE_C R6, R7, R6, RZ ;  /* 0x000000060706723e */ /* 0x000fe400048070ff */
[----:B------:R-:W-:Y:S02]  /*2050*/  F2FP.SATFINITE.E4M3.F32.PACK_AB_MERGE_C R10, R11, R10, RZ ;  /* 0x0000000a0b0a723e */ /* 0x000fe400048070ff */
[----:B------:R-:W-:Y:S02]  /*2060*/  F2FP.SATFINITE.E4M3.F32.PACK_AB_MERGE_C R14, R15, R14, RZ ;  /* 0x0000000e0f0e723e */ /* 0x000fe400048070ff */
[----:B------:R-:W-:Y:S02]  /*2070*/  F2FP.SATFINITE.E4M3.F32.PACK_AB_MERGE_C R7, R19, R18, RZ ;  /* 0x000000121307723e */ /* 0x000fe400048070ff */
[----:B------:R-:W-:-:S02]  /*2080*/  F2FP.SATFINITE.E4M3.F32.PACK_AB_MERGE_C R22, R23, R22, RZ ;  /* 0x000000161716723e */ /* 0x000fc400048070ff */
[----:B------:R-:W-:Y:S02]  /*2090*/  F2FP.SATFINITE.E4M3.F32.PACK_AB_MERGE_C R26, R27, R26, RZ ;  /* 0x0000001a1b1a723e */ /* 0x000fe400048070ff */
[----:B------:R-:W-:Y:S02]  /*20a0*/  F2FP.SATFINITE.E4M3.F32.PACK_AB_MERGE_C R30, R31, R30, RZ ;  /* 0x0000001e1f1e723e */ /* 0x000fe400048070ff */
[----:B------:R-:W-:Y:S02]  /*20b0*/  F2FP.SATFINITE.E4M3.F32.PACK_AB_MERGE_C R34, R35, R34, RZ ;  /* 0x000000222322723e */ /* 0x000fe400048070ff */
[----:B------:R-:W-:Y:S02]  /*20c0*/  F2FP.SATFINITE.E4M3.F32.PACK_AB_MERGE_C R4, R5, R4, R6 ;  /* 0x000000040504723e */ /* 0x000fe40004807006 */
[----:B------:R-:W-:Y:S02]  /*20d0*/  F2FP.SATFINITE.E4M3.F32.PACK_AB_MERGE_C R5, R9, R8, R10 ;  /* 0x000000080905723e */ /* 0x000fe4000480700a */
[----:B------:R-:W-:-:S02]  /*20e0*/  F2FP.SATFINITE.E4M3.F32.PACK_AB_MERGE_C R6, R13, R12, R14 ;  /* 0x0000000c0d06723e */ /* 0x000fc4000480700e */
[----:B------:R-:W-:Y:S02]  /*20f0*/  F2FP.SATFINITE.E4M3.F32.PACK_AB_MERGE_C R7, R17, R16, R7 ;  /* 0x000000101107723e */ /* 0x000fe40004807007 */
[----:B------:R-:W-:Y:S02]  /*2100*/  F2FP.SATFINITE.E4M3.F32.PACK_AB_MERGE_C R20, R21, R20, R22 ;  /* 0x000000141514723e */ /* 0x000fe40004807016 */
[----:B------:R-:W-:Y:S01]  /*2110*/  F2FP.SATFINITE.E4M3.F32.PACK_AB_MERGE_C R21, R25, R24, R26 ;  /* 0x000000181915723e */ /* 0x000fe2000480701a */
[----:B---3--:R2:W-:Y:S01]  /*2120*/  STS.128 [R0+UR8], R4 ;  /* 0x0000000400007988 */ /* 0x0085e20008000c08 */
[----:B------:R-:W-:Y:S02]  /*2130*/  F2FP.SATFINITE.E4M3.F32.PACK_AB_MERGE_C R22, R29, R28, R30 ;  /* 0x0000001c1d16723e */ /* 0x000fe4000480701e */
[----:B------:R-:W-:-:S05]  /*2140*/  F2FP.SATFINITE.E4M3.F32.PACK_AB_MERGE_C R23, R33, R32, R34 ;  /* 0x000000202117723e */ /* 0x000fca0004807022 */
[----:B------:R2:W-:Y:S01]  /*2150*/  STS.128 [R2+UR8], R20 ;  /* 0x0000001402007988 */ /* 0x0005e20008000c08 */
[----:B------:R3:W-:Y:S06]  /*2160*/  MEMBAR.ALL.CTA ;  /* 0x0000000000007992 */ /* 0x0007ec0000008000 */
[----:B---3--:R-:W3:Y:S02]  /*2170*/  FENCE.VIEW.ASYNC.S ;  /* 0x00000000000073c6 */ /* 0x008ee40000000000 */
[----:B---3--:R-:W-:Y:S06]  /*2180*/  BAR.SYNC.DEFER_BLOCKING 0x0 ;  /* 0x0000000000007b1d */ /* 0x008fec0000010000 */
[----:B------:R2:W-:Y:S01]  /*2190*/  @UP1 UTMASTG.2D [UR8], [UR4] ;  /* 0x00000008040013b5 */ /* 0x0005e20008008000 */
[----:B------:R0:W-:Y:S01]  /*21a0*/  UTMACMDFLUSH ;  /* 0x00000000000079b7 */ /* 0x0001e20000000000 */
[----:B------:R-:W-:-:S04]  /*21b0*/  DEPBAR.LE SB0, 0x0 ;  /* 0x000080000000791a */ /* 0x000fc80000000000 */
[----:B------:R-:W-:Y:S08]  /*21c0*/  BAR.SYNC.DEFER_BLOCKING 0x0 ;  /* 0x0000000000007b1d */ /* 0x000ff00000010000 */
[----:B------:R-:W-:Y:S06]  /*21d0*/  BAR.SYNC.DEFER_BLOCKING 0x0 ;  /* 0x0000000000007b1d */ /* 0x000fec0000010000 */
[----:B--2---:R-:W-:Y:S05]  /*21e0*/  @P2 BRA `(.L_x_64) ;  /* 0x0000000000a02947 */ /* 0x004fea0003800000 */
[----:B------:R-:W2:Y:S01]  /*21f0*/  S2UR UR5, SR_CgaCtaId ;  /* 0x00000000000579c3 */ /* 0x000ea20000008800 */
[----:B------:R-:W-:Y:S01]  /*2200*/  NOP ;  /* 0x0000000000007918 */ /* 0x000fe20000000000 */
[----:B------:R-:W-:Y:S01]  /*2210*/  UMOV UR4, 0x50 ;  /* 0x0000005000047882 */ /* 0x000fe20000000000 */
[----:B------:R-:W-:Y:S02]  /*2220*/  IMAD.U32 R0, RZ, RZ, UR29 ;  /* 0x0000001dff007e24 */ /* 0x000fe4000f8e00ff */
[----:B------:R-:W-:Y:S02]  /*2230*/  IMAD.MOV.U32 R3, RZ, RZ, 0x3 ;  /* 0x00000003ff037424 */ /* 0x000fe400078e00ff */
[----:B------:R-:W-:Y:S01]  /*2240*/  IMAD.MOV.U32 R7, RZ, RZ, 0x1 ;  /* 0x00000001ff077424 */ /* 0x000fe200078e00ff */
[----:B------:R-:W-:-:S04]  /*2250*/  LOP3.LUT R0, R0, 0xffff, RZ, 0xc0, !PT ;  /* 0x0000ffff00007812 */ /* 0x000fc800078ec0ff */
[----:B------:R-:W-:-:S05]  /*2260*/  SHF.R.U32.HI R0, RZ, 0x5, R0 ;  /* 0x00000005ff007819 */ /* 0x000fca0000011600 */
[----:B------:R-:W-:Y:S01]  /*2270*/  VIADD R2, R0, 0x10 ;  /* 0x0000001000027836 */ /* 0x000fe20000000000 */
[----:B------:R-:W-:Y:S01]  /*2280*/  SHF.L.U32 R0, R3, R0, RZ ;  /* 0x0000000003007219 */ /* 0x000fe200000006ff */
[----:B--2---:R-:W-:-:S03]  /*2290*/  ULEA UR6, UR5, UR4, 0x18 ;  /* 0x0000000405067291 */ /* 0x004fc6000f8ec0ff */
[----:B------:R-:W-:-:S04]  /*22a0*/  SHF.L.U32 R3, R7, R2, RZ ;  /* 0x0000000207037219 */ /* 0x000fc800000006ff */
[----:B------:R-:W-:Y:S02]  /*22b0*/  LOP3.LUT R0, R3, R0, RZ, 0xfc, !PT ;  /* 0x0000000003007212 */ /* 0x000fe400078efcff */
[----:B------:R-:W2:Y:S02]  /*22c0*/  LDS R5, [UR6] ;  /* 0x00000006ff057984 */ /* 0x000ea40008000800 */
[C---:B------:R-:W-:Y:S02]  /*22d0*/  LOP3.LUT R2, R0.reuse, 0xffff, RZ, 0xc0, !PT ;  /* 0x0000ffff00027812 */ /* 0x040fe400078ec0ff */
[----:B--2---:R-:W-:-:S04]  /*22e0*/  LOP3.LUT R3, R0, 0xffff, R5, 0x80, !PT ;  /* 0x0000ffff00037812 */ /* 0x004fc800078e8005 */
[----:B------:R-:W-:-:S13]  /*22f0*/  ISETP.NE.AND P0, PT, R3, R2, PT ;  /* 0x000000020300720c */ /* 0x000fda0003f05270 */
[----:B------:R-:W-:Y:S05]  /*2300*/  @P0 BRA `(.L_x_65) ;  /* 0x0000000000500947 */ /* 0x000fea0003800000 */
[----:B------:R-:W-:Y:S02]  /*2310*/  SHF.R.U32.HI R5, RZ, 0x10, R5 ;  /* 0x00000010ff057819 */ /* 0x000fe40000011605 */
[----:B------:R-:W-:-:S04]  /*2320*/  SHF.R.U32.HI R2, RZ, 0x10, R0 ;  /* 0x00000010ff027819 */ /* 0x000fc80000011600 */
[----:B------:R-:W-:-:S04]  /*2330*/  LOP3.LUT R5, R5, R2, RZ, 0xc0, !PT ;  /* 0x0000000205057212 */ /* 0x000fc800078ec0ff */
[----:B------:R-:W-:-:S13]  /*2340*/  ISETP.NE.AND P0, PT, R5, R2, PT ;  /* 0x000000020500720c */ /* 0x000fda0003f05270 */
[----:B------:R-:W-:Y:S05]  /*2350*/  @P0 BRA `(.L_x_66) ;  /* 0x0000000000300947 */ /* 0x000fea0003800000 */
[----:B------:R-:W-:Y:S01]  /*2360*/  R2UR UR4, R0 ;  /* 0x00000000000472ca */ /* 0x000fe200000e0000 */
[----:B------:R-:W-:Y:S01]  /*2370*/  VOTEU.ANY UR5, UPT, PT ;  /* 0x0000000000057886 */ /* 0x000fe200038e0100 */
[----:B------:R-:W2:Y:S01]  /*2380*/  S2R R0, SR_LANEID ;  /* 0x0000000000007919 */ /* 0x000ea20000000000 */
[----:B------:R-:W-:-:S10]  /*2390*/  UFLO.U32 UR5, UR5 ;  /* 0x00000005000572bd */ /* 0x000fd400080e0000 */
[----:B------:R-:W-:-:S06]  /*23a0*/  ULOP3.LUT UR4, URZ, UR4, URZ, 0x33, !UPT ;  /* 0x00000004ff047292 */ /* 0x000fcc000f8e33ff */
[----:B------:R-:W-:-:S04]  /*23b0*/  IMAD.U32 R2, RZ, RZ, UR4 ;  /* 0x00000004ff027e24 */ /* 0x000fc8000f8e00ff */
[----:B------:R-:W3:Y:S02]  /*23c0*/  REDUX UR7, R2 ;  /* 0x00000000020773c4 */ /* 0x000ee40000000000 */
[----:B------:R4:W-:Y:S01]  /*23d0*/  UTCATOMSWS.AND URZ, UR4 ;  /* 0x0000000400ff79e3 */ /* 0x0009e20008000000 */
[----:B--2---:R-:W-:Y:S01]  /*23e0*/  ISETP.EQ.U32.AND P0, PT, R0, UR5, PT ;  /* 0x0000000500007c0c */ /* 0x004fe2000bf02070 */
[----:B---3--:R-:W-:-:S12]  /*23f0*/  IMAD.U32 R0, RZ, RZ, UR7 ;  /* 0x00000007ff007e24 */ /* 0x008fd8000f8e00ff */
[----:B------:R4:W-:Y:S01]  /*2400*/  @P0 ATOMS.AND RZ, [UR6], R0 ;  /* 0x00000000ffff098c */ /* 0x0009e2000a800006 */
[----:B------:R-:W-:Y:S05]  /*2410*/  BRA `(.L_x_64) ;  /* 0x0000000000147947 */ /* 0x000fea0003800000 */
.L_x_66:
[----:B------:R-:W-:-:S07]  /*2420*/  MOV R2, 0x2440 ;  /* 0x0000244000027802 */ /* 0x000fce0000000f00 */
[----:B-1----:R-:W-:Y:S05]  /*2430*/  CALL.REL.NOINC `($__internal_0_$__cuda_sm10x_tcgen05_guardrail_trap_col_being_dealloced_not_returned_by_alloc) ;  /* 0x0000000000447944 */ /* 0x002fea0003c00000 */
[----:B------:R-:W-:Y:S05]  /*2440*/  BRA `(.L_x_64) ;  /* 0x0000000000087947 */ /* 0x000fea0003800000 */
.L_x_65:
[----:B------:R-:W-:-:S07]  /*2450*/  MOV R2, 0x2470 ;  /* 0x0000247000027802 */ /* 0x000fce0000000f00 */
[----:B-1----:R-:W-:Y:S05]  /*2460*/  CALL.REL.NOINC `($__internal_2_$__cuda_sm10x_tcgen05_guardrail_trap_unallocated_columns_being_dealloced) ;  /* 0x0000000000507944 */ /* 0x002fea0003c00000 */
.L_x_64:
[----:B------:R-:W-:Y:S01]  /*2470*/  NOP ;  /* 0x0000000000007918 */ /* 0x000fe20000000000 */
[----:B----4-:R-:W-:Y:S05]  /*2480*/  EXIT ;  /* 0x000000000000794d */ /* 0x010fea0003800000 */
.L_x_55:
[----:B------:R-:W2:Y:S02]  /*2490*/  SYNCS.PHASECHK.TRANS64.TRYWAIT P0, [UR8+0x2000], RZ ;  /* 0x002000ffff0075a7 */ /* 0x000ea40008001108 */
[----:B--2---:R-:W-:Y:S05]  /*24a0*/  @!P0 BRA `(.L_x_55) ;  /* 0xfffffffc00f88947 */ /* 0x004fea000383ffff */
[----:B------:R-:W-:Y:S05]  /*24b0*/  BRA `(.L_x_67) ;  /* 0xfffffff400507947 */ /* 0x000fea000383ffff */
.L_x_57:
[----:B------:R-:W2:Y:S02]  /*24c0*/  SYNCS.PHASECHK.TRANS64.TRYWAIT P1, [UR8+0x2010], RZ ;  /* 0x002010ffff0075a7 */ /* 0x000ea40008021108 */
[----:B--2---:R-:W-:Y:S05]  /*24d0*/  @!P1 BRA `(.L_x_57) ;  /* 0xfffffffc00f89947 */ /* 0x004fea000383ffff */
[----:B------:R-:W-:Y:S05]  /*24e0*/  BRA `(.L_x_68) ;  /* 0xfffffff400947947 */ /* 0x000fea000383ffff */
.L_x_58:
[----:B------:R-:W3:Y:S02]  /*24f0*/  SYNCS.PHASECHK.TRANS64.TRYWAIT P0, [UR8+0x2000], R3 ;  /* 0x00200003ff0075a7 */ /* 0x000ee40008001108 */
[----:B---3--:R-:W-:Y:S05]  /*2500*/  @!P0 BRA `(.L_x_58) ;  /* 0xfffffffc00f88947 */ /* 0x008fea000383ffff */
[----:B------:R-:W-:Y:S05]  /*2510*/  BRA `(.L_x_69) ;  /* 0xfffffff800007947 */ /* 0x000fea000383ffff */
.L_x_60:
[----:B------:R-:W3:Y:S02]  /*2520*/  SYNCS.PHASECHK.TRANS64.TRYWAIT P0, [UR8+0x2010], R3 ;  /* 0x00201003ff0075a7 */ /* 0x000ee40008001108 */
[----:B---3--:R-:W-:Y:S05]  /*2530*/  @!P0 BRA `(.L_x_60) ;  /* 0xfffffffc00f88947 */ /* 0x008fea000383ffff */
[----:B------:R-:W-:Y:S05]  /*2540*/  BRA `(.L_x_70) ;  /* 0xfffffff800387947 */ /* 0x000fea000383ffff */
        .weak           $__internal_0_$__cuda_sm10x_tcgen05_guardrail_trap_col_being_dealloced_not_returned_by_alloc
        .type           $__internal_0_$__cuda_sm10x_tcgen05_guardrail_trap_col_being_dealloced_not_returned_by_alloc,@function
        .size           $__internal_0_$__cuda_sm10x_tcgen05_guardrail_trap_col_being_dealloced_not_returned_by_alloc,($__internal_1_$__cuda_sm10x_tcgen05_guardrail_trap_phase_invalid_during_alloc - $__internal_0_$__cuda_sm10x_tcgen05_guardrail_trap_col_being_dealloced_not_returned_by_alloc)
$__internal_0_$__cuda_sm10x_tcgen05_guardrail_trap_col_being_dealloced_not_returned_by_alloc:
[----:B------:R-:W-:Y:S05]  /*2550*/  BPT.TRAP 0x1 ;  /* 0x000000040000795c */ /* 0x000fea0000300000 */
[----:B------:R-:W-:-:S04]  /*2560*/  IMAD.MOV.U32 R3, RZ, RZ, 0x0 ;  /* 0x00000000ff037424 */ /* 0x000fc800078e00ff */
[----:B------:R-:W-:Y:S05]  /*2570*/  RET.REL.NODEC R2 `(gluon_tcgen05) ;  /* 0xffffffd802a07950 */ /* 0x000fea0003c3ffff */
        .weak           $__internal_1_$__cuda_sm10x_tcgen05_guardrail_trap_phase_invalid_during_alloc
        .type           $__internal_1_$__cuda_sm10x_tcgen05_guardrail_trap_phase_invalid_during_alloc,@function
        .size           $__internal_1_$__cuda_sm10x_tcgen05_guardrail_trap_phase_invalid_during_alloc,($__internal_2_$__cuda_sm10x_tcgen05_guardrail_trap_unallocated_columns_being_dealloced - $__internal_1_$__cuda_sm10x_tcgen05_guardrail_trap_phase_invalid_during_alloc)
$__internal_1_$__cuda_sm10x_tcgen05_guardrail_trap_phase_invalid_during_alloc:
[----:B------:R-:W-:Y:S05]  /*2580*/  BPT.TRAP 0x1 ;  /* 0x000000040000795c */ /* 0x000fea0000300000 */
[----:B------:R-:W-:-:S04]  /*2590*/  IMAD.MOV.U32 R3, RZ, RZ, 0x0 ;  /* 0x00000000ff037424 */ /* 0x000fc800078e00ff */
[----:B------:R-:W-:Y:S05]  /*25a0*/  RET.REL.NODEC R2 `(gluon_tcgen05) ;  /* 0xffffffd802947950 */ /* 0x000fea0003c3ffff */
        .weak           $__internal_2_$__cuda_sm10x_tcgen05_guardrail_trap_unallocated_columns_being_dealloced
        .type           $__internal_2_$__cuda_sm10x_tcgen05_guardrail_trap_unallocated_columns_being_dealloced,@function
        .size           $__internal_2_$__cuda_sm10x_tcgen05_guardrail_trap_unallocated_columns_being_dealloced,(.L_x_74 - $__internal_2_$__cuda_sm10x_tcgen05_guardrail_trap_unallocated_columns_being_dealloced)
$__internal_2_$__cuda_sm10x_tcgen05_guardrail_trap_unallocated_columns_being_dealloced:
[----:B------:R-:W-:Y:S05]  /*25b0*/  BPT.TRAP 0x1 ;  /* 0x000000040000795c */ /* 0x000fea0000300000 */
[----:B------:R-:W-:-:S04]  /*25c0*/  IMAD.MOV.U32 R3, RZ, RZ, 0x0 ;  /* 0x00000000ff037424 */ /* 0x000fc800078e00ff */
[----:B------:R-:W-:Y:S05]  /*25d0*/  RET.REL.NODEC R2 `(gluon_tcgen05) ;  /* 0xffffffd802887950 */ /* 0x000fea0003c3ffff */
.L_x_71:
[----:B------:R-:W-:-:S00]  /*25e0*/  BRA `(.L_x_71) ;  /* 0xfffffffc00fc7947 */ /* 0x000fc0000383ffff */
[----:B------:R-:W-:-:S00]  /*25f0*/  NOP ;  /* 0x0000000000007918 */ /* 0x000fc00000000000 */
        /* <DEDUP_REMOVED lines=8> */
.L_x_74:


//--------------------- .nv.shared.gluon_tcgen05  --------------------------
	.section	.nv.shared.gluon_tcgen05,"aw",@nobits
	.sectionflags	@""
	.align	16
	.zero		1024


//--------------------- .nv.shared.reserved.0     --------------------------
	.section	.nv.shared.reserved.0,"aw",@nobits
	.align	8
	.weak		__nv_reservedSMEM_offset_0_alias
	.size		__nv_reservedSMEM_offset_0_alias, 0, 64
	.other		__nv_reservedSMEM_offset_0_alias,@"STO_CUDA_RESERVED_SHARED STV_DEFAULT"
__nv_reservedSMEM_offset_0_alias:
	.zero		0
.nv.shared.reserved.0:
	.zero		64
	.weak		__nv_reservedSMEM_allocation_phase
	.type		__nv_reservedSMEM_allocation_phase,@object
	.size		__nv_reservedSMEM_allocation_phase,(.L_0 - __nv_reservedSMEM_allocation_phase)
__nv_reservedSMEM_allocation_phase:
	.zero		1
.L_0:
	.zero		7
	.weak		__nv_reservedSMEM_devtool_atexit_pc
	.type		__nv_reservedSMEM_devtool_atexit_pc,@object
	.size		__nv_reservedSMEM_devtool_atexit_pc,(__nv_reservedSMEM_allocation_mask - __nv_reservedSMEM_devtool_atexit_pc)
__nv_reservedSMEM_devtool_atexit_pc:
	.zero		8
	.weak		__nv_reservedSMEM_allocation_mask
	.type		__nv_reservedSMEM_allocation_mask,@object
	.size		__nv_reservedSMEM_allocation_mask,(.L_2 - __nv_reservedSMEM_allocation_mask)
__nv_reservedSMEM_allocation_mask:
	.zero		4
.L_2:


//--------------------- .nv.constant0.gluon_tcgen05 --------------------------
	.section	.nv.constant0.gluon_tcgen05,"a",@progbits
	.sectionflags	@""
	.align	4
.nv.constant0.gluon_tcgen05:
	.zero		976


//--------------------- SYMBOLS --------------------------

	.type		.nv.reservedSmem.offset0,@object
	.size		.nv.reservedSmem.offset0,0x4
	.type		.nv.reservedSmem.cap,@object
	.size		.nv.reservedSmem.cap,0x4
